//
// Generated by NVIDIA NVVM Compiler
//
// Compiler Build ID: CL-36424714
// Cuda compilation tools, release 13.0, V13.0.88
// Based on NVVM 20.0.0
//

.version 9.0
.target sm_100
.address_size 64

	// .globl	_Z16sgpu_cuda_kerneliiPjS_S_S_i
.func  (.param .b64 func_retval0) __internal_accurate_pow
(
	.param .b64 __internal_accurate_pow_param_0
)
;
// _ZZ16sgpu_cuda_kerneliiPjS_S_S_iE4down has been demoted
// _ZZ16sgpu_cuda_kerneliiPjS_S_S_iE4left has been demoted
// _ZZ16sgpu_cuda_kerneliiPjS_S_S_iE5right has been demoted
// _ZZ16sgpu_cuda_kerneliiPjS_S_S_iE6bitmap has been demoted
// _ZZ16sgpu_cuda_kerneliiPjS_S_S_iE3sum has been demoted

.visible .entry _Z16sgpu_cuda_kerneliiPjS_S_S_i(
	.param .u32 _Z16sgpu_cuda_kerneliiPjS_S_S_i_param_0,
	.param .u32 _Z16sgpu_cuda_kerneliiPjS_S_S_i_param_1,
	.param .u64 .ptr .align 1 _Z16sgpu_cuda_kerneliiPjS_S_S_i_param_2,
	.param .u64 .ptr .align 1 _Z16sgpu_cuda_kerneliiPjS_S_S_i_param_3,
	.param .u64 .ptr .align 1 _Z16sgpu_cuda_kerneliiPjS_S_S_i_param_4,
	.param .u64 .ptr .align 1 _Z16sgpu_cuda_kerneliiPjS_S_S_i_param_5,
	.param .u32 _Z16sgpu_cuda_kerneliiPjS_S_S_i_param_6
)
{
	.reg .pred 	%p<14>;
	.reg .b32 	%r<89>;
	.reg .b64 	%rd<15>;
	// demoted variable
	.shared .align 4 .b8 _ZZ16sgpu_cuda_kerneliiPjS_S_S_iE4down[3840];
	// demoted variable
	.shared .align 4 .b8 _ZZ16sgpu_cuda_kerneliiPjS_S_S_iE4left[3840];
	// demoted variable
	.shared .align 4 .b8 _ZZ16sgpu_cuda_kerneliiPjS_S_S_iE5right[3840];
	// demoted variable
	.shared .align 4 .b8 _ZZ16sgpu_cuda_kerneliiPjS_S_S_iE6bitmap[3840];
	// demoted variable
	.shared .align 4 .b8 _ZZ16sgpu_cuda_kerneliiPjS_S_S_iE3sum[384];
	ld.param.u32 	%r24, [_Z16sgpu_cuda_kerneliiPjS_S_S_i_param_0];
	ld.param.u32 	%r23, [_Z16sgpu_cuda_kerneliiPjS_S_S_i_param_1];
	ld.param.u64 	%rd1, [_Z16sgpu_cuda_kerneliiPjS_S_S_i_param_2];
	ld.param.u64 	%rd2, [_Z16sgpu_cuda_kerneliiPjS_S_S_i_param_3];
	ld.param.u64 	%rd3, [_Z16sgpu_cuda_kerneliiPjS_S_S_i_param_4];
	ld.param.u64 	%rd4, [_Z16sgpu_cuda_kerneliiPjS_S_S_i_param_5];
	ld.param.u32 	%r25, [_Z16sgpu_cuda_kerneliiPjS_S_S_i_param_6];
	mov.u32 	%r1, %tid.x;
	mov.u32 	%r2, %ctaid.x;
	mov.u32 	%r26, %ntid.x;
	mad.lo.s32 	%r3, %r2, %r26, %r1;
	mov.b32 	%r27, -1;
	shl.b32 	%r4, %r27, %r24;
	setp.ge.s32 	%p1, %r3, %r25;
	shl.b32 	%r28, %r1, 2;
	mov.u32 	%r29, _ZZ16sgpu_cuda_kerneliiPjS_S_S_iE3sum;
	add.s32 	%r5, %r29, %r28;
	@%p1 bra 	$L__BB0_11;
	cvta.to.global.u64 	%rd5, %rd1;
	cvta.to.global.u64 	%rd6, %rd2;
	cvta.to.global.u64 	%rd7, %rd3;
	mul.wide.s32 	%rd8, %r3, 4;
	add.s64 	%rd9, %rd5, %rd8;
	ld.global.u32 	%r32, [%rd9];
	mul.lo.s32 	%r33, %r1, 40;
	mov.u32 	%r34, _ZZ16sgpu_cuda_kerneliiPjS_S_S_iE4down;
	add.s32 	%r6, %r34, %r33;
	st.shared.u32 	[%r6], %r32;
	add.s64 	%rd10, %rd6, %rd8;
	ld.global.u32 	%r35, [%rd10];
	mov.u32 	%r36, _ZZ16sgpu_cuda_kerneliiPjS_S_S_iE4left;
	add.s32 	%r7, %r36, %r33;
	st.shared.u32 	[%r7], %r35;
	add.s64 	%rd11, %rd7, %rd8;
	ld.global.u32 	%r37, [%rd11];
	mov.u32 	%r38, _ZZ16sgpu_cuda_kerneliiPjS_S_S_iE5right;
	add.s32 	%r8, %r38, %r33;
	st.shared.u32 	[%r8], %r37;
	or.b32  	%r39, %r35, %r32;
	or.b32  	%r40, %r39, %r37;
	mov.u32 	%r41, _ZZ16sgpu_cuda_kerneliiPjS_S_S_iE6bitmap;
	add.s32 	%r9, %r41, %r33;
	st.shared.u32 	[%r9], %r40;
	not.b32 	%r10, %r4;
	mov.b32 	%r88, 0;
	mov.u32 	%r87, %r88;
$L__BB0_2:
	shl.b32 	%r42, %r88, 2;
	add.s32 	%r13, %r9, %r42;
	ld.shared.u32 	%r14, [%r13];
	or.b32  	%r43, %r14, %r4;
	setp.ne.s32 	%p2, %r43, -1;
	@%p2 bra 	$L__BB0_4;
	add.s32 	%r88, %r88, -1;
	bra.uni 	$L__BB0_9;
$L__BB0_4:
	add.s32 	%r44, %r14, 1;
	not.b32 	%r45, %r14;
	and.b32  	%r16, %r44, %r45;
	or.b32  	%r46, %r44, %r14;
	st.shared.u32 	[%r13], %r46;
	and.b32  	%r47, %r16, %r10;
	setp.eq.s32 	%p3, %r47, 0;
	@%p3 bra 	$L__BB0_8;
	add.s32 	%r17, %r88, 1;
	setp.ne.s32 	%p4, %r17, %r23;
	@%p4 bra 	$L__BB0_7;
	add.s32 	%r87, %r87, 1;
	add.s32 	%r88, %r88, -1;
	bra.uni 	$L__BB0_9;
$L__BB0_7:
	add.s32 	%r49, %r6, %r42;
	ld.shared.u32 	%r50, [%r49];
	or.b32  	%r51, %r50, %r16;
	st.shared.u32 	[%r49+4], %r51;
	add.s32 	%r52, %r7, %r42;
	ld.shared.u32 	%r53, [%r52];
	or.b32  	%r54, %r53, %r16;
	shl.b32 	%r55, %r54, 1;
	st.shared.u32 	[%r52+4], %r55;
	add.s32 	%r56, %r8, %r42;
	ld.shared.u32 	%r57, [%r56];
	or.b32  	%r58, %r57, %r16;
	shr.u32 	%r59, %r58, 1;
	st.shared.u32 	[%r56+4], %r59;
	or.b32  	%r60, %r51, %r55;
	or.b32  	%r61, %r60, %r59;
	st.shared.u32 	[%r13+4], %r61;
	mov.u32 	%r88, %r17;
	bra.uni 	$L__BB0_9;
$L__BB0_8:
	add.s32 	%r88, %r88, -1;
$L__BB0_9:
	setp.gt.s32 	%p5, %r88, -1;
	@%p5 bra 	$L__BB0_2;
	st.shared.u32 	[%r5], %r87;
	bra.uni 	$L__BB0_12;
$L__BB0_11:
	mov.b32 	%r30, 0;
	st.shared.u32 	[%r5], %r30;
$L__BB0_12:
	bar.sync 	0;
	and.b32  	%r62, %r1, 992;
	setp.ne.s32 	%p6, %r62, 0;
	@%p6 bra 	$L__BB0_14;
	ld.shared.u32 	%r63, [%r5+256];
	ld.shared.u32 	%r64, [%r5];
	add.s32 	%r65, %r64, %r63;
	st.shared.u32 	[%r5], %r65;
$L__BB0_14:
	bar.sync 	0;
	setp.gt.u32 	%p7, %r1, 31;
	@%p7 bra 	$L__BB0_16;
	ld.shared.u32 	%r66, [%r5+128];
	ld.shared.u32 	%r67, [%r5];
	add.s32 	%r68, %r67, %r66;
	st.shared.u32 	[%r5], %r68;
$L__BB0_16:
	bar.sync 	0;
	setp.gt.u32 	%p8, %r1, 15;
	@%p8 bra 	$L__BB0_18;
	ld.shared.u32 	%r69, [%r5+64];
	ld.shared.u32 	%r70, [%r5];
	add.s32 	%r71, %r70, %r69;
	st.shared.u32 	[%r5], %r71;
$L__BB0_18:
	bar.sync 	0;
	setp.gt.u32 	%p9, %r1, 7;
	@%p9 bra 	$L__BB0_20;
	ld.shared.u32 	%r72, [%r5+32];
	ld.shared.u32 	%r73, [%r5];
	add.s32 	%r74, %r73, %r72;
	st.shared.u32 	[%r5], %r74;
$L__BB0_20:
	bar.sync 	0;
	setp.gt.u32 	%p10, %r1, 3;
	@%p10 bra 	$L__BB0_22;
	ld.shared.u32 	%r75, [%r5+16];
	ld.shared.u32 	%r76, [%r5];
	add.s32 	%r77, %r76, %r75;
	st.shared.u32 	[%r5], %r77;
$L__BB0_22:
	bar.sync 	0;
	setp.gt.u32 	%p11, %r1, 1;
	@%p11 bra 	$L__BB0_24;
	ld.shared.u32 	%r78, [%r5+8];
	ld.shared.u32 	%r79, [%r5];
	add.s32 	%r80, %r79, %r78;
	st.shared.u32 	[%r5], %r80;
$L__BB0_24:
	bar.sync 	0;
	setp.ne.s32 	%p12, %r1, 0;
	@%p12 bra 	$L__BB0_26;
	ld.shared.u32 	%r81, [_ZZ16sgpu_cuda_kerneliiPjS_S_S_iE3sum+4];
	ld.shared.u32 	%r82, [_ZZ16sgpu_cuda_kerneliiPjS_S_S_iE3sum];
	add.s32 	%r83, %r82, %r81;
	st.shared.u32 	[_ZZ16sgpu_cuda_kerneliiPjS_S_S_iE3sum], %r83;
$L__BB0_26:
	setp.ne.s32 	%p13, %r1, 0;
	bar.sync 	0;
	@%p13 bra 	$L__BB0_28;
	ld.shared.u32 	%r84, [_ZZ16sgpu_cuda_kerneliiPjS_S_S_iE3sum];
	cvta.to.global.u64 	%rd12, %rd4;
	mul.wide.u32 	%rd13, %r2, 4;
	add.s64 	%rd14, %rd12, %rd13;
	st.global.u32 	[%rd14], %r84;
$L__BB0_28:
	ret;

}
	// .globl	_Z11nqueen_cudaPiS_S_iii
.visible .entry _Z11nqueen_cudaPiS_S_iii(
	.param .u64 .ptr .align 1 _Z11nqueen_cudaPiS_S_iii_param_0,
	.param .u64 .ptr .align 1 _Z11nqueen_cudaPiS_S_iii_param_1,
	.param .u64 .ptr .align 1 _Z11nqueen_cudaPiS_S_iii_param_2,
	.param .u32 _Z11nqueen_cudaPiS_S_iii_param_3,
	.param .u32 _Z11nqueen_cudaPiS_S_iii_param_4,
	.param .u32 _Z11nqueen_cudaPiS_S_iii_param_5
)
{
	.reg .pred 	%p<41>;
	.reg .b32 	%r<174>;
	.reg .b64 	%rd<70>;
	.reg .b64 	%fd<144>;

	ld.param.u64 	%rd9, [_Z11nqueen_cudaPiS_S_iii_param_0];
	ld.param.u64 	%rd10, [_Z11nqueen_cudaPiS_S_iii_param_1];
	ld.param.u64 	%rd8, [_Z11nqueen_cudaPiS_S_iii_param_2];
	ld.param.u32 	%r158, [_Z11nqueen_cudaPiS_S_iii_param_3];
	ld.param.u32 	%r157, [_Z11nqueen_cudaPiS_S_iii_param_4];
	ld.param.u32 	%r47, [_Z11nqueen_cudaPiS_S_iii_param_5];
	cvta.to.global.u64 	%rd1, %rd10;
	cvta.to.global.u64 	%rd2, %rd9;
	setp.lt.s32 	%p1, %r157, 0;
	@%p1 bra 	$L__BB1_28;
	setp.gt.s32 	%p2, %r47, 0;
	mov.f64 	%fd3, 0d4024000000000000;
	{
	.reg .b32 %temp; 
	mov.b64 	{%temp, %r1}, %fd3;
	}
	@%p2 bra 	$L__BB1_2;
	bra.uni 	$L__BB1_21;
$L__BB1_2:
	and.b32  	%r2, %r47, 7;
	add.s32 	%r3, %r2, -1;
	and.b32  	%r4, %r47, 3;
	and.b32  	%r5, %r47, 2147483640;
	and.b32  	%r6, %r47, 1;
	add.s64 	%rd6, %rd2, 16;
$L__BB1_3:
	mov.u32 	%r8, %r157;
	mov.u32 	%r7, %r158;
	mul.wide.u32 	%rd14, %r8, 4;
	add.s64 	%rd3, %rd2, %rd14;
	ld.global.u32 	%r9, [%rd3];
	add.s32 	%r10, %r9, 1;
	setp.lt.s32 	%p7, %r10, %r47;
	@%p7 bra 	$L__BB1_7;
	setp.eq.s32 	%p8, %r9, -1;
	@%p8 bra 	$L__BB1_6;
	mov.b32 	%r50, -1;
	st.global.u32 	[%rd3], %r50;
$L__BB1_6:
	add.s32 	%r157, %r8, -1;
	mov.u32 	%r158, %r7;
	bra.uni 	$L__BB1_8;
$L__BB1_7:
	st.global.u32 	[%rd3], %r10;
	add.s32 	%r157, %r8, 1;
	setp.eq.s32 	%p9, %r157, %r47;
	mov.u32 	%r158, %r7;
	@%p9 bra 	$L__BB1_9;
$L__BB1_8:
	setp.gt.s32 	%p40, %r157, -1;
	@%p40 bra 	$L__BB1_3;
	bra.uni 	$L__BB1_28;
$L__BB1_9:
	setp.lt.u32 	%p10, %r47, 8;
	mov.b32 	%r163, 0;
	mov.u32 	%r168, %r163;
	@%p10 bra 	$L__BB1_12;
	mov.b32 	%r155, 0;
	mov.f64 	%fd143, 0d0000000000000000;
	mov.u64 	%rd69, %rd6;
	mov.u32 	%r168, %r155;
$L__BB1_11:
	.pragma "nounroll";
	setp.lt.s32 	%p11, %r1, 0;
	ld.global.u32 	%r54, [%rd69+-16];
	cvt.rn.f64.s32 	%fd5, %r54;
	{
	.reg .b32 %temp; 
	mov.b64 	{%temp, %r55}, %fd143;
	}
	shr.u32 	%r56, %r55, 20;
	and.b32  	%r57, %r56, 2047;
	add.s32 	%r58, %r57, -1012;
	mov.b64 	%rd15, %fd143;
	shl.b64 	%rd16, %rd15, %r58;
	setp.eq.s64 	%p12, %rd16, -9223372036854775808;
	{ // callseq 0, 0
	.param .b64 param0;
	st.param.f64 	[param0], %fd143;
	.param .b64 retval0;
	call.uni (retval0), 
	__internal_accurate_pow, 
	(
	param0
	);
	ld.param.f64 	%fd6, [retval0];
	} // callseq 0
	neg.f64 	%fd8, %fd6;
	selp.f64 	%fd9, %fd8, %fd6, %p12;
	selp.f64 	%fd10, %fd9, %fd6, %p11;
	setp.eq.s32 	%p13, %r155, 0;
	selp.f64 	%fd11, 0d3FF0000000000000, %fd10, %p13;
	cvt.rn.f64.s32 	%fd12, %r168;
	fma.rn.f64 	%fd13, %fd11, %fd5, %fd12;
	cvt.rzi.s32.f64 	%r59, %fd13;
	ld.global.u32 	%r60, [%rd69+-12];
	cvt.rn.f64.s32 	%fd14, %r60;
	add.s32 	%r61, %r155, 1;
	cvt.rn.f64.u32 	%fd15, %r61;
	{
	.reg .b32 %temp; 
	mov.b64 	{%temp, %r62}, %fd15;
	}
	shr.u32 	%r63, %r62, 20;
	and.b32  	%r64, %r63, 2047;
	add.s32 	%r65, %r64, -1012;
	mov.b64 	%rd18, %fd15;
	shl.b64 	%rd19, %rd18, %r65;
	setp.eq.s64 	%p14, %rd19, -9223372036854775808;
	{ // callseq 1, 0
	.param .b64 param0;
	st.param.f64 	[param0], %fd15;
	.param .b64 retval0;
	call.uni (retval0), 
	__internal_accurate_pow, 
	(
	param0
	);
	ld.param.f64 	%fd16, [retval0];
	} // callseq 1
	neg.f64 	%fd18, %fd16;
	selp.f64 	%fd19, %fd18, %fd16, %p14;
	selp.f64 	%fd20, %fd19, %fd16, %p11;
	cvt.rn.f64.s32 	%fd21, %r59;
	fma.rn.f64 	%fd22, %fd20, %fd14, %fd21;
	cvt.rzi.s32.f64 	%r66, %fd22;
	ld.global.u32 	%r67, [%rd69+-8];
	cvt.rn.f64.s32 	%fd23, %r67;
	add.s32 	%r68, %r155, 2;
	cvt.rn.f64.u32 	%fd24, %r68;
	{
	.reg .b32 %temp; 
	mov.b64 	{%temp, %r69}, %fd24;
	}
	shr.u32 	%r70, %r69, 20;
	and.b32  	%r71, %r70, 2047;
	add.s32 	%r72, %r71, -1012;
	mov.b64 	%rd21, %fd24;
	shl.b64 	%rd22, %rd21, %r72;
	setp.eq.s64 	%p15, %rd22, -9223372036854775808;
	{ // callseq 2, 0
	.param .b64 param0;
	st.param.f64 	[param0], %fd24;
	.param .b64 retval0;
	call.uni (retval0), 
	__internal_accurate_pow, 
	(
	param0
	);
	ld.param.f64 	%fd25, [retval0];
	} // callseq 2
	neg.f64 	%fd27, %fd25;
	selp.f64 	%fd28, %fd27, %fd25, %p15;
	selp.f64 	%fd29, %fd28, %fd25, %p11;
	cvt.rn.f64.s32 	%fd30, %r66;
	fma.rn.f64 	%fd31, %fd29, %fd23, %fd30;
	cvt.rzi.s32.f64 	%r73, %fd31;
	ld.global.u32 	%r74, [%rd69+-4];
	cvt.rn.f64.s32 	%fd32, %r74;
	add.s32 	%r75, %r155, 3;
	cvt.rn.f64.u32 	%fd33, %r75;
	{
	.reg .b32 %temp; 
	mov.b64 	{%temp, %r76}, %fd33;
	}
	shr.u32 	%r77, %r76, 20;
	and.b32  	%r78, %r77, 2047;
	add.s32 	%r79, %r78, -1012;
	mov.b64 	%rd24, %fd33;
	shl.b64 	%rd25, %rd24, %r79;
	setp.eq.s64 	%p16, %rd25, -9223372036854775808;
	{ // callseq 3, 0
	.param .b64 param0;
	st.param.f64 	[param0], %fd33;
	.param .b64 retval0;
	call.uni (retval0), 
	__internal_accurate_pow, 
	(
	param0
	);
	ld.param.f64 	%fd34, [retval0];
	} // callseq 3
	neg.f64 	%fd36, %fd34;
	selp.f64 	%fd37, %fd36, %fd34, %p16;
	selp.f64 	%fd38, %fd37, %fd34, %p11;
	cvt.rn.f64.s32 	%fd39, %r73;
	fma.rn.f64 	%fd40, %fd38, %fd32, %fd39;
	cvt.rzi.s32.f64 	%r80, %fd40;
	ld.global.u32 	%r81, [%rd69];
	cvt.rn.f64.s32 	%fd41, %r81;
	add.s32 	%r82, %r155, 4;
	cvt.rn.f64.u32 	%fd42, %r82;
	{
	.reg .b32 %temp; 
	mov.b64 	{%temp, %r83}, %fd42;
	}
	shr.u32 	%r84, %r83, 20;
	and.b32  	%r85, %r84, 2047;
	add.s32 	%r86, %r85, -1012;
	mov.b64 	%rd27, %fd42;
	shl.b64 	%rd28, %rd27, %r86;
	setp.eq.s64 	%p17, %rd28, -9223372036854775808;
	{ // callseq 4, 0
	.param .b64 param0;
	st.param.f64 	[param0], %fd42;
	.param .b64 retval0;
	call.uni (retval0), 
	__internal_accurate_pow, 
	(
	param0
	);
	ld.param.f64 	%fd43, [retval0];
	} // callseq 4
	neg.f64 	%fd45, %fd43;
	selp.f64 	%fd46, %fd45, %fd43, %p17;
	selp.f64 	%fd47, %fd46, %fd43, %p11;
	cvt.rn.f64.s32 	%fd48, %r80;
	fma.rn.f64 	%fd49, %fd47, %fd41, %fd48;
	cvt.rzi.s32.f64 	%r87, %fd49;
	ld.global.u32 	%r88, [%rd69+4];
	cvt.rn.f64.s32 	%fd50, %r88;
	add.s32 	%r89, %r155, 5;
	cvt.rn.f64.u32 	%fd51, %r89;
	{
	.reg .b32 %temp; 
	mov.b64 	{%temp, %r90}, %fd51;
	}
	shr.u32 	%r91, %r90, 20;
	and.b32  	%r92, %r91, 2047;
	add.s32 	%r93, %r92, -1012;
	mov.b64 	%rd30, %fd51;
	shl.b64 	%rd31, %rd30, %r93;
	setp.eq.s64 	%p18, %rd31, -9223372036854775808;
	{ // callseq 5, 0
	.param .b64 param0;
	st.param.f64 	[param0], %fd51;
	.param .b64 retval0;
	call.uni (retval0), 
	__internal_accurate_pow, 
	(
	param0
	);
	ld.param.f64 	%fd52, [retval0];
	} // callseq 5
	neg.f64 	%fd54, %fd52;
	selp.f64 	%fd55, %fd54, %fd52, %p18;
	selp.f64 	%fd56, %fd55, %fd52, %p11;
	cvt.rn.f64.s32 	%fd57, %r87;
	fma.rn.f64 	%fd58, %fd56, %fd50, %fd57;
	cvt.rzi.s32.f64 	%r94, %fd58;
	ld.global.u32 	%r95, [%rd69+8];
	cvt.rn.f64.s32 	%fd59, %r95;
	add.s32 	%r96, %r155, 6;
	cvt.rn.f64.u32 	%fd60, %r96;
	{
	.reg .b32 %temp; 
	mov.b64 	{%temp, %r97}, %fd60;
	}
	shr.u32 	%r98, %r97, 20;
	and.b32  	%r99, %r98, 2047;
	add.s32 	%r100, %r99, -1012;
	mov.b64 	%rd33, %fd60;
	shl.b64 	%rd34, %rd33, %r100;
	setp.eq.s64 	%p19, %rd34, -9223372036854775808;
	{ // callseq 6, 0
	.param .b64 param0;
	st.param.f64 	[param0], %fd60;
	.param .b64 retval0;
	call.uni (retval0), 
	__internal_accurate_pow, 
	(
	param0
	);
	ld.param.f64 	%fd61, [retval0];
	} // callseq 6
	neg.f64 	%fd63, %fd61;
	selp.f64 	%fd64, %fd63, %fd61, %p19;
	selp.f64 	%fd65, %fd64, %fd61, %p11;
	cvt.rn.f64.s32 	%fd66, %r94;
	fma.rn.f64 	%fd67, %fd65, %fd59, %fd66;
	cvt.rzi.s32.f64 	%r101, %fd67;
	ld.global.u32 	%r102, [%rd69+12];
	cvt.rn.f64.s32 	%fd68, %r102;
	add.s32 	%r103, %r155, 7;
	cvt.rn.f64.u32 	%fd69, %r103;
	{
	.reg .b32 %temp; 
	mov.b64 	{%temp, %r104}, %fd69;
	}
	shr.u32 	%r105, %r104, 20;
	and.b32  	%r106, %r105, 2047;
	add.s32 	%r107, %r106, -1012;
	mov.b64 	%rd36, %fd69;
	shl.b64 	%rd37, %rd36, %r107;
	setp.eq.s64 	%p20, %rd37, -9223372036854775808;
	{ // callseq 7, 0
	.param .b64 param0;
	st.param.f64 	[param0], %fd69;
	.param .b64 retval0;
	call.uni (retval0), 
	__internal_accurate_pow, 
	(
	param0
	);
	ld.param.f64 	%fd70, [retval0];
	} // callseq 7
	neg.f64 	%fd72, %fd70;
	selp.f64 	%fd73, %fd72, %fd70, %p20;
	selp.f64 	%fd74, %fd73, %fd70, %p11;
	cvt.rn.f64.s32 	%fd75, %r101;
	fma.rn.f64 	%fd76, %fd74, %fd68, %fd75;
	cvt.rzi.s32.f64 	%r168, %fd76;
	add.f64 	%fd143, %fd143, 0d4020000000000000;
	add.s64 	%rd69, %rd69, 32;
	add.s32 	%r155, %r155, 8;
	setp.eq.s32 	%p21, %r155, %r5;
	mov.u32 	%r163, %r5;
	@%p21 bra 	$L__BB1_12;
	bra.uni 	$L__BB1_11;
$L__BB1_12:
	setp.eq.s32 	%p22, %r2, 0;
	@%p22 bra 	$L__BB1_20;
	setp.lt.u32 	%p23, %r3, 3;
	@%p23 bra 	$L__BB1_15;
	setp.lt.s32 	%p24, %r1, 0;
	mul.wide.u32 	%rd39, %r163, 4;
	add.s64 	%rd40, %rd2, %rd39;
	ld.global.u32 	%r109, [%rd40];
	cvt.rn.f64.s32 	%fd77, %r109;
	cvt.rn.f64.u32 	%fd78, %r163;
	{
	.reg .b32 %temp; 
	mov.b64 	{%temp, %r110}, %fd78;
	}
	shr.u32 	%r111, %r110, 20;
	and.b32  	%r112, %r111, 2047;
	add.s32 	%r113, %r112, -1012;
	mov.b64 	%rd41, %fd78;
	shl.b64 	%rd42, %rd41, %r113;
	setp.eq.s64 	%p25, %rd42, -9223372036854775808;
	{ // callseq 8, 0
	.param .b64 param0;
	st.param.f64 	[param0], %fd78;
	.param .b64 retval0;
	call.uni (retval0), 
	__internal_accurate_pow, 
	(
	param0
	);
	ld.param.f64 	%fd79, [retval0];
	} // callseq 8
	neg.f64 	%fd81, %fd79;
	selp.f64 	%fd82, %fd81, %fd79, %p25;
	selp.f64 	%fd83, %fd82, %fd79, %p24;
	setp.eq.s32 	%p26, %r163, 0;
	selp.f64 	%fd84, 0d3FF0000000000000, %fd83, %p26;
	cvt.rn.f64.s32 	%fd85, %r168;
	fma.rn.f64 	%fd86, %fd84, %fd77, %fd85;
	cvt.rzi.s32.f64 	%r114, %fd86;
	add.s32 	%r115, %r163, 1;
	ld.global.u32 	%r116, [%rd40+4];
	cvt.rn.f64.s32 	%fd87, %r116;
	cvt.rn.f64.u32 	%fd88, %r115;
	{
	.reg .b32 %temp; 
	mov.b64 	{%temp, %r117}, %fd88;
	}
	shr.u32 	%r118, %r117, 20;
	and.b32  	%r119, %r118, 2047;
	add.s32 	%r120, %r119, -1012;
	mov.b64 	%rd44, %fd88;
	shl.b64 	%rd45, %rd44, %r120;
	setp.eq.s64 	%p27, %rd45, -9223372036854775808;
	{ // callseq 9, 0
	.param .b64 param0;
	st.param.f64 	[param0], %fd88;
	.param .b64 retval0;
	call.uni (retval0), 
	__internal_accurate_pow, 
	(
	param0
	);
	ld.param.f64 	%fd89, [retval0];
	} // callseq 9
	neg.f64 	%fd91, %fd89;
	selp.f64 	%fd92, %fd91, %fd89, %p27;
	selp.f64 	%fd93, %fd92, %fd89, %p24;
	cvt.rn.f64.s32 	%fd94, %r114;
	fma.rn.f64 	%fd95, %fd93, %fd87, %fd94;
	cvt.rzi.s32.f64 	%r121, %fd95;
	add.s32 	%r122, %r163, 2;
	ld.global.u32 	%r123, [%rd40+8];
	cvt.rn.f64.s32 	%fd96, %r123;
	cvt.rn.f64.u32 	%fd97, %r122;
	{
	.reg .b32 %temp; 
	mov.b64 	{%temp, %r124}, %fd97;
	}
	shr.u32 	%r125, %r124, 20;
	and.b32  	%r126, %r125, 2047;
	add.s32 	%r127, %r126, -1012;
	mov.b64 	%rd47, %fd97;
	shl.b64 	%rd48, %rd47, %r127;
	setp.eq.s64 	%p28, %rd48, -9223372036854775808;
	{ // callseq 10, 0
	.param .b64 param0;
	st.param.f64 	[param0], %fd97;
	.param .b64 retval0;
	call.uni (retval0), 
	__internal_accurate_pow, 
	(
	param0
	);
	ld.param.f64 	%fd98, [retval0];
	} // callseq 10
	neg.f64 	%fd100, %fd98;
	selp.f64 	%fd101, %fd100, %fd98, %p28;
	selp.f64 	%fd102, %fd101, %fd98, %p24;
	cvt.rn.f64.s32 	%fd103, %r121;
	fma.rn.f64 	%fd104, %fd102, %fd96, %fd103;
	cvt.rzi.s32.f64 	%r128, %fd104;
	add.s32 	%r129, %r163, 3;
	ld.global.u32 	%r130, [%rd40+12];
	cvt.rn.f64.s32 	%fd105, %r130;
	cvt.rn.f64.u32 	%fd106, %r129;
	{
	.reg .b32 %temp; 
	mov.b64 	{%temp, %r131}, %fd106;
	}
	shr.u32 	%r132, %r131, 20;
	and.b32  	%r133, %r132, 2047;
	add.s32 	%r134, %r133, -1012;
	mov.b64 	%rd50, %fd106;
	shl.b64 	%rd51, %rd50, %r134;
	setp.eq.s64 	%p29, %rd51, -9223372036854775808;
	{ // callseq 11, 0
	.param .b64 param0;
	st.param.f64 	[param0], %fd106;
	.param .b64 retval0;
	call.uni (retval0), 
	__internal_accurate_pow, 
	(
	param0
	);
	ld.param.f64 	%fd107, [retval0];
	} // callseq 11
	neg.f64 	%fd109, %fd107;
	selp.f64 	%fd110, %fd109, %fd107, %p29;
	selp.f64 	%fd111, %fd110, %fd107, %p24;
	cvt.rn.f64.s32 	%fd112, %r128;
	fma.rn.f64 	%fd113, %fd111, %fd105, %fd112;
	cvt.rzi.s32.f64 	%r168, %fd113;
	add.s32 	%r163, %r163, 4;
$L__BB1_15:
	setp.eq.s32 	%p30, %r4, 0;
	@%p30 bra 	$L__BB1_20;
	setp.eq.s32 	%p31, %r4, 1;
	@%p31 bra 	$L__BB1_18;
	setp.lt.s32 	%p32, %r1, 0;
	mul.wide.u32 	%rd53, %r163, 4;
	add.s64 	%rd54, %rd2, %rd53;
	ld.global.u32 	%r136, [%rd54];
	cvt.rn.f64.s32 	%fd114, %r136;
	cvt.rn.f64.u32 	%fd115, %r163;
	{
	.reg .b32 %temp; 
	mov.b64 	{%temp, %r137}, %fd115;
	}
	shr.u32 	%r138, %r137, 20;
	and.b32  	%r139, %r138, 2047;
	add.s32 	%r140, %r139, -1012;
	mov.b64 	%rd55, %fd115;
	shl.b64 	%rd56, %rd55, %r140;
	setp.eq.s64 	%p33, %rd56, -9223372036854775808;
	{ // callseq 12, 0
	.param .b64 param0;
	st.param.f64 	[param0], %fd115;
	.param .b64 retval0;
	call.uni (retval0), 
	__internal_accurate_pow, 
	(
	param0
	);
	ld.param.f64 	%fd116, [retval0];
	} // callseq 12
	neg.f64 	%fd118, %fd116;
	selp.f64 	%fd119, %fd118, %fd116, %p33;
	selp.f64 	%fd120, %fd119, %fd116, %p32;
	setp.eq.s32 	%p34, %r163, 0;
	selp.f64 	%fd121, 0d3FF0000000000000, %fd120, %p34;
	cvt.rn.f64.s32 	%fd122, %r168;
	fma.rn.f64 	%fd123, %fd121, %fd114, %fd122;
	cvt.rzi.s32.f64 	%r141, %fd123;
	add.s32 	%r142, %r163, 1;
	ld.global.u32 	%r143, [%rd54+4];
	cvt.rn.f64.s32 	%fd124, %r143;
	cvt.rn.f64.u32 	%fd125, %r142;
	{
	.reg .b32 %temp; 
	mov.b64 	{%temp, %r144}, %fd125;
	}
	shr.u32 	%r145, %r144, 20;
	and.b32  	%r146, %r145, 2047;
	add.s32 	%r147, %r146, -1012;
	mov.b64 	%rd58, %fd125;
	shl.b64 	%rd59, %rd58, %r147;
	setp.eq.s64 	%p35, %rd59, -9223372036854775808;
	{ // callseq 13, 0
	.param .b64 param0;
	st.param.f64 	[param0], %fd125;
	.param .b64 retval0;
	call.uni (retval0), 
	__internal_accurate_pow, 
	(
	param0
	);
	ld.param.f64 	%fd126, [retval0];
	} // callseq 13
	neg.f64 	%fd128, %fd126;
	selp.f64 	%fd129, %fd128, %fd126, %p35;
	selp.f64 	%fd130, %fd129, %fd126, %p32;
	cvt.rn.f64.s32 	%fd131, %r141;
	fma.rn.f64 	%fd132, %fd130, %fd124, %fd131;
	cvt.rzi.s32.f64 	%r168, %fd132;
	add.s32 	%r163, %r163, 2;
$L__BB1_18:
	setp.eq.s32 	%p36, %r6, 0;
	@%p36 bra 	$L__BB1_20;
	setp.lt.s32 	%p37, %r1, 0;
	mul.wide.u32 	%rd61, %r163, 4;
	add.s64 	%rd62, %rd2, %rd61;
	ld.global.u32 	%r148, [%rd62];
	cvt.rn.f64.s32 	%fd133, %r148;
	cvt.rn.f64.u32 	%fd134, %r163;
	{
	.reg .b32 %temp; 
	mov.b64 	{%temp, %r149}, %fd134;
	}
	shr.u32 	%r150, %r149, 20;
	and.b32  	%r151, %r150, 2047;
	add.s32 	%r152, %r151, -1012;
	mov.b64 	%rd63, %fd134;
	shl.b64 	%rd64, %rd63, %r152;
	setp.eq.s64 	%p38, %rd64, -9223372036854775808;
	{ // callseq 14, 0
	.param .b64 param0;
	st.param.f64 	[param0], %fd134;
	.param .b64 retval0;
	call.uni (retval0), 
	__internal_accurate_pow, 
	(
	param0
	);
	ld.param.f64 	%fd135, [retval0];
	} // callseq 14
	neg.f64 	%fd137, %fd135;
	selp.f64 	%fd138, %fd137, %fd135, %p38;
	selp.f64 	%fd139, %fd138, %fd135, %p37;
	setp.eq.s32 	%p39, %r163, 0;
	selp.f64 	%fd140, 0d3FF0000000000000, %fd139, %p39;
	cvt.rn.f64.s32 	%fd141, %r168;
	fma.rn.f64 	%fd142, %fd140, %fd133, %fd141;
	cvt.rzi.s32.f64 	%r168, %fd142;
$L__BB1_20:
	add.s32 	%r158, %r7, 1;
	mul.wide.s32 	%rd66, %r7, 4;
	add.s64 	%rd67, %rd1, %rd66;
	st.global.u32 	[%rd67], %r168;
	mov.u32 	%r157, %r8;
	bra.uni 	$L__BB1_8;
$L__BB1_21:
	mov.u32 	%r36, %r157;
	mul.wide.u32 	%rd11, %r36, 4;
	add.s64 	%rd7, %rd2, %rd11;
	ld.global.u32 	%r37, [%rd7];
	add.s32 	%r38, %r37, 1;
	setp.ge.s32 	%p3, %r38, %r47;
	@%p3 bra 	$L__BB1_24;
	st.global.u32 	[%rd7], %r38;
	add.s32 	%r157, %r36, 1;
	setp.ne.s32 	%p5, %r157, %r47;
	@%p5 bra 	$L__BB1_27;
	add.s32 	%r40, %r158, 1;
	mul.wide.s32 	%rd12, %r158, 4;
	add.s64 	%rd13, %rd1, %rd12;
	mov.b32 	%r49, 0;
	st.global.u32 	[%rd13], %r49;
	mov.u32 	%r157, %r36;
	mov.u32 	%r158, %r40;
	bra.uni 	$L__BB1_27;
$L__BB1_24:
	setp.eq.s32 	%p4, %r37, -1;
	@%p4 bra 	$L__BB1_26;
	mov.b32 	%r48, -1;
	st.global.u32 	[%rd7], %r48;
$L__BB1_26:
	add.s32 	%r157, %r36, -1;
$L__BB1_27:
	setp.gt.s32 	%p6, %r157, -1;
	@%p6 bra 	$L__BB1_21;
$L__BB1_28:
	cvta.to.global.u64 	%rd68, %rd8;
	st.global.u32 	[%rd68], %r158;
	ret;

}
.func  (.param .b64 func_retval0) __internal_accurate_pow(
	.param .b64 __internal_accurate_pow_param_0
)
{
	.reg .pred 	%p<8>;
	.reg .b32 	%r<46>;
	.reg .b32 	%f<3>;
	.reg .b64 	%fd<109>;

	ld.param.f64 	%fd10, [__internal_accurate_pow_param_0];
	mov.f64 	%fd11, 0d4024000000000000;
	{
	.reg .b32 %temp; 
	mov.b64 	{%temp, %r8}, %fd11;
	}
	{
	.reg .b32 %temp; 
	mov.b64 	{%r9, %temp}, %fd11;
	}
	shr.u32 	%r10, %r8, 20;
	setp.lt.u32 	%p1, %r8, 1048576;
	mov.f64 	%fd12, 0d4384000000000000;
	{
	.reg .b32 %temp; 
	mov.b64 	{%temp, %r11}, %fd12;
	}
	{
	.reg .b32 %temp; 
	mov.b64 	{%r12, %temp}, %fd12;
	}
	shr.u32 	%r13, %r11, 20;
	add.s32 	%r14, %r13, -54;
	selp.b32 	%r15, %r12, %r9, %p1;
	selp.b32 	%r16, %r11, %r8, %p1;
	selp.b32 	%r1, %r14, %r10, %p1;
	add.s32 	%r45, %r1, -1023;
	and.b32  	%r17, %r16, -2146435073;
	or.b32  	%r18, %r17, 1072693248;
	mov.b64 	%fd107, {%r15, %r18};
	setp.lt.u32 	%p2, %r18, 1073127583;
	@%p2 bra 	$L__BB2_2;
	{
	.reg .b32 %temp; 
	mov.b64 	{%r19, %temp}, %fd107;
	}
	{
	.reg .b32 %temp; 
	mov.b64 	{%temp, %r20}, %fd107;
	}
	add.s32 	%r21, %r20, -1048576;
	mov.b64 	%fd107, {%r19, %r21};
	add.s32 	%r45, %r1, -1022;
$L__BB2_2:
	add.f64 	%fd13, %fd107, 0dBFF0000000000000;
	add.f64 	%fd14, %fd107, 0d3FF0000000000000;
	rcp.approx.ftz.f64 	%fd15, %fd14;
	neg.f64 	%fd16, %fd14;
	fma.rn.f64 	%fd17, %fd16, %fd15, 0d3FF0000000000000;
	fma.rn.f64 	%fd18, %fd17, %fd17, %fd17;
	fma.rn.f64 	%fd19, %fd18, %fd15, %fd15;
	mul.f64 	%fd20, %fd13, %fd19;
	fma.rn.f64 	%fd21, %fd13, %fd19, %fd20;
	mul.f64 	%fd22, %fd21, %fd21;
	fma.rn.f64 	%fd23, %fd22, 0d3EB0F5FF7D2CAFE2, 0d3ED0F5D241AD3B5A;
	fma.rn.f64 	%fd24, %fd23, %fd22, 0d3EF3B20A75488A3F;
	fma.rn.f64 	%fd25, %fd24, %fd22, 0d3F1745CDE4FAECD5;
	fma.rn.f64 	%fd26, %fd25, %fd22, 0d3F3C71C7258A578B;
	fma.rn.f64 	%fd27, %fd26, %fd22, 0d3F6249249242B910;
	fma.rn.f64 	%fd28, %fd27, %fd22, 0d3F89999999999DFB;
	sub.f64 	%fd29, %fd13, %fd21;
	add.f64 	%fd30, %fd29, %fd29;
	neg.f64 	%fd31, %fd21;
	fma.rn.f64 	%fd32, %fd31, %fd13, %fd30;
	mul.f64 	%fd33, %fd19, %fd32;
	fma.rn.f64 	%fd34, %fd22, %fd28, 0d3FB5555555555555;
	mov.f64 	%fd35, 0d3FB5555555555555;
	sub.f64 	%fd36, %fd35, %fd34;
	fma.rn.f64 	%fd37, %fd22, %fd28, %fd36;
	add.f64 	%fd38, %fd37, 0dBC46A4CB00B9E7B0;
	add.f64 	%fd39, %fd34, %fd38;
	sub.f64 	%fd40, %fd34, %fd39;
	add.f64 	%fd41, %fd38, %fd40;
	mul.rn.f64 	%fd42, %fd21, %fd21;
	neg.f64 	%fd43, %fd42;
	fma.rn.f64 	%fd44, %fd21, %fd21, %fd43;
	{
	.reg .b32 %temp; 
	mov.b64 	{%r22, %temp}, %fd33;
	}
	{
	.reg .b32 %temp; 
	mov.b64 	{%temp, %r23}, %fd33;
	}
	add.s32 	%r24, %r23, 1048576;
	mov.b64 	%fd45, {%r22, %r24};
	fma.rn.f64 	%fd46, %fd21, %fd45, %fd44;
	mul.rn.f64 	%fd47, %fd42, %fd21;
	neg.f64 	%fd48, %fd47;
	fma.rn.f64 	%fd49, %fd42, %fd21, %fd48;
	fma.rn.f64 	%fd50, %fd42, %fd33, %fd49;
	fma.rn.f64 	%fd51, %fd46, %fd21, %fd50;
	mul.rn.f64 	%fd52, %fd39, %fd47;
	neg.f64 	%fd53, %fd52;
	fma.rn.f64 	%fd54, %fd39, %fd47, %fd53;
	fma.rn.f64 	%fd55, %fd39, %fd51, %fd54;
	fma.rn.f64 	%fd56, %fd41, %fd47, %fd55;
	add.f64 	%fd57, %fd52, %fd56;
	sub.f64 	%fd58, %fd52, %fd57;
	add.f64 	%fd59, %fd56, %fd58;
	add.f64 	%fd60, %fd21, %fd57;
	sub.f64 	%fd61, %fd21, %fd60;
	add.f64 	%fd62, %fd57, %fd61;
	add.f64 	%fd63, %fd59, %fd62;
	add.f64 	%fd64, %fd33, %fd63;
	add.f64 	%fd65, %fd60, %fd64;
	sub.f64 	%fd66, %fd60, %fd65;
	add.f64 	%fd67, %fd64, %fd66;
	xor.b32  	%r25, %r45, -2147483648;
	mov.b32 	%r26, 1127219200;
	mov.b64 	%fd68, {%r25, %r26};
	mov.b32 	%r27, -2147483648;
	mov.b64 	%fd69, {%r27, %r26};
	sub.f64 	%fd70, %fd68, %fd69;
	fma.rn.f64 	%fd71, %fd70, 0d3FE62E42FEFA39EF, %fd65;
	fma.rn.f64 	%fd72, %fd70, 0dBFE62E42FEFA39EF, %fd71;
	sub.f64 	%fd73, %fd72, %fd65;
	sub.f64 	%fd74, %fd67, %fd73;
	fma.rn.f64 	%fd75, %fd70, 0d3C7ABC9E3B39803F, %fd74;
	add.f64 	%fd76, %fd71, %fd75;
	sub.f64 	%fd77, %fd71, %fd76;
	add.f64 	%fd78, %fd75, %fd77;
	{
	.reg .b32 %temp; 
	mov.b64 	{%temp, %r28}, %fd10;
	}
	{
	.reg .b32 %temp; 
	mov.b64 	{%r29, %temp}, %fd10;
	}
	shl.b32 	%r30, %r28, 1;
	setp.gt.u32 	%p3, %r30, -33554433;
	and.b32  	%r31, %r28, -15728641;
	selp.b32 	%r32, %r31, %r28, %p3;
	mov.b64 	%fd79, {%r29, %r32};
	mul.rn.f64 	%fd80, %fd76, %fd79;
	neg.f64 	%fd81, %fd80;
	fma.rn.f64 	%fd82, %fd76, %fd79, %fd81;
	fma.rn.f64 	%fd83, %fd78, %fd79, %fd82;
	add.f64 	%fd4, %fd80, %fd83;
	sub.f64 	%fd84, %fd80, %fd4;
	add.f64 	%fd5, %fd83, %fd84;
	fma.rn.f64 	%fd85, %fd4, 0d3FF71547652B82FE, 0d4338000000000000;
	{
	.reg .b32 %temp; 
	mov.b64 	{%r5, %temp}, %fd85;
	}
	mov.f64 	%fd86, 0dC338000000000000;
	add.rn.f64 	%fd87, %fd85, %fd86;
	fma.rn.f64 	%fd88, %fd87, 0dBFE62E42FEFA39EF, %fd4;
	fma.rn.f64 	%fd89, %fd87, 0dBC7ABC9E3B39803F, %fd88;
	fma.rn.f64 	%fd90, %fd89, 0d3E5ADE1569CE2BDF, 0d3E928AF3FCA213EA;
	fma.rn.f64 	%fd91, %fd90, %fd89, 0d3EC71DEE62401315;
	fma.rn.f64 	%fd92, %fd91, %fd89, 0d3EFA01997C89EB71;
	fma.rn.f64 	%fd93, %fd92, %fd89, 0d3F2A01A014761F65;
	fma.rn.f64 	%fd94, %fd93, %fd89, 0d3F56C16C1852B7AF;
	fma.rn.f64 	%fd95, %fd94, %fd89, 0d3F81111111122322;
	fma.rn.f64 	%fd96, %fd95, %fd89, 0d3FA55555555502A1;
	fma.rn.f64 	%fd97, %fd96, %fd89, 0d3FC5555555555511;
	fma.rn.f64 	%fd98, %fd97, %fd89, 0d3FE000000000000B;
	fma.rn.f64 	%fd99, %fd98, %fd89, 0d3FF0000000000000;
	fma.rn.f64 	%fd100, %fd99, %fd89, 0d3FF0000000000000;
	{
	.reg .b32 %temp; 
	mov.b64 	{%r6, %temp}, %fd100;
	}
	{
	.reg .b32 %temp; 
	mov.b64 	{%temp, %r7}, %fd100;
	}
	shl.b32 	%r33, %r5, 20;
	add.s32 	%r34, %r33, %r7;
	mov.b64 	%fd108, {%r6, %r34};
	{
	.reg .b32 %temp; 
	mov.b64 	{%temp, %r35}, %fd4;
	}
	mov.b32 	%f2, %r35;
	abs.f32 	%f1, %f2;
	setp.lt.f32 	%p4, %f1, 0f4086232B;
	@%p4 bra 	$L__BB2_5;
	setp.lt.f64 	%p5, %fd4, 0d0000000000000000;
	add.f64 	%fd101, %fd4, 0d7FF0000000000000;
	selp.f64 	%fd108, 0d0000000000000000, %fd101, %p5;
	setp.geu.f32 	%p6, %f1, 0f40874800;
	@%p6 bra 	$L__BB2_5;
	shr.u32 	%r36, %r5, 31;
	add.s32 	%r37, %r5, %r36;
	shr.s32 	%r38, %r37, 1;
	shl.b32 	%r39, %r38, 20;
	add.s32 	%r40, %r7, %r39;
	mov.b64 	%fd102, {%r6, %r40};
	sub.s32 	%r41, %r5, %r38;
	shl.b32 	%r42, %r41, 20;
	add.s32 	%r43, %r42, 1072693248;
	mov.b32 	%r44, 0;
	mov.b64 	%fd103, {%r44, %r43};
	mul.f64 	%fd108, %fd103, %fd102;
$L__BB2_5:
	abs.f64 	%fd104, %fd108;
	setp.eq.f64 	%p7, %fd104, 0d7FF0000000000000;
	fma.rn.f64 	%fd105, %fd108, %fd5, %fd108;
	selp.f64 	%fd106, %fd108, %fd105, %p7;
	st.param.f64 	[func_retval0], %fd106;
	ret;

}


// ===== COMPILED SASS (sm_100) =====

	.target	sm_100

	.elftype	@"ET_EXEC"


//--------------------- .note.nv.tkinfo           --------------------------
	.section	.note.nv.tkinfo,"",@"SHT_NOTE"
	.sectionflags	@"SHF_NOTE_NV_TKINFO"
	.tkinfo
        /*0018*/ 	.word	0x00000002
        /*0030*/ 	.string	""
        /*0030*/ 	.string	"ptxas"
        /*0030*/ 	.string	"Cuda compilation tools, release 13.0, V13.0.88"
        /*0030*/ 	.string	"Build cuda_13.0.r13.0/compiler.36424714_0"
        /*0030*/ 	.string	"-arch sm_100 -m 64 "



//--------------------- .note.nv.cuinfo           --------------------------
	.section	.note.nv.cuinfo,"",@"SHT_NOTE"
	.sectionflags	@"SHF_NOTE_NV_CUINFO"
        /*0018*/ 	.short	0x0002
        /*001a*/ 	.short	0x0064
        /*001c*/ 	.short	0x0082
	.zero		2


//--------------------- .nv.info                  --------------------------
	.section	.nv.info,"",@"SHT_CUDA_INFO"
	.align	4


	//----- nvinfo : EIATTR_REGCOUNT
	.align		4
        /*0000*/ 	.byte	0x04, 0x2f
        /*0002*/ 	.short	(.L_1 - .L_0)
	.align		4
.L_0:
        /*0004*/ 	.word	index@(_Z16sgpu_cuda_kerneliiPjS_S_S_i)
        /*0008*/ 	.word	0x00000016


	//----- nvinfo : EIATTR_FRAME_SIZE
	.align		4
.L_1:
        /*000c*/ 	.byte	0x04, 0x11
        /*000e*/ 	.short	(.L_3 - .L_2)
	.align		4
.L_2:
        /*0010*/ 	.word	index@(_Z16sgpu_cuda_kerneliiPjS_S_S_i)
        /*0014*/ 	.word	0x00000000


	//----- nvinfo : EIATTR_REGCOUNT
	.align		4
.L_3:
        /*0018*/ 	.byte	0x04, 0x2f
        /*001a*/ 	.short	(.L_5 - .L_4)
	.align		4
.L_4:
        /*001c*/ 	.word	index@(_Z11nqueen_cudaPiS_S_iii)
        /*0020*/ 	.word	0x00000022


	//----- nvinfo : EIATTR_FRAME_SIZE
	.align		4
.L_5:
        /*0024*/ 	.byte	0x04, 0x11
        /*0026*/ 	.short	(.L_7 - .L_6)
	.align		4
.L_6:
        /*0028*/ 	.word	index@($_Z11nqueen_cudaPiS_S_iii$__internal_accurate_pow)
        /*002c*/ 	.word	0x00000000


	//----- nvinfo : EIATTR_FRAME_SIZE
	.align		4
.L_7:
        /*0030*/ 	.byte	0x04, 0x11
        /*0032*/ 	.short	(.L_9 - .L_8)
	.align		4
.L_8:
        /*0034*/ 	.word	index@(_Z11nqueen_cudaPiS_S_iii)
        /*0038*/ 	.word	0x00000000


	//----- nvinfo : EIATTR_MIN_STACK_SIZE
	.align		4
.L_9:
        /*003c*/ 	.byte	0x04, 0x12
        /*003e*/ 	.short	(.L_11 - .L_10)
	.align		4
.L_10:
        /*0040*/ 	.word	index@(_Z11nqueen_cudaPiS_S_iii)
        /*0044*/ 	.word	0x00000000


	//----- nvinfo : EIATTR_MIN_STACK_SIZE
	.align		4
.L_11:
        /*0048*/ 	.byte	0x04, 0x12
        /*004a*/ 	.short	(.L_13 - .L_12)
	.align		4
.L_12:
        /*004c*/ 	.word	index@(_Z16sgpu_cuda_kerneliiPjS_S_S_i)
        /*0050*/ 	.word	0x00000000
.L_13:


//--------------------- .nv.compat                --------------------------
	.section	.nv.compat,"",@"SHT_CUDA_COMPAT_INFO"
	.align	4
        /*0000*/ 	.byte	0x02, 0x09, 0x00, 0x00, 0x02, 0x02, 0x01, 0x00, 0x02, 0x05, 0x05, 0x00, 0x03, 0x07, 0x01, 0x01
        /*0010*/ 	.byte	0x02, 0x03, 0x00, 0x00, 0x02, 0x06, 0x01, 0x00, 0x04, 0x0b, 0x08, 0x00, 0x01, 0x00, 0x00, 0x00
        /*0020*/ 	.byte	0x00, 0x00, 0x00, 0x00


//--------------------- .nv.info._Z11nqueen_cudaPiS_S_iii --------------------------
	.section	.nv.info._Z11nqueen_cudaPiS_S_iii,"",@"SHT_CUDA_INFO"
	.sectionflags	@""
	.align	4


	//----- nvinfo : EIATTR_CUDA_API_VERSION
	.align		4
        /*0000*/ 	.byte	0x04, 0x37
        /*0002*/ 	.short	(.L_15 - .L_14)
.L_14:
        /*0004*/ 	.word	0x00000082


	//----- nvinfo : EIATTR_KPARAM_INFO
	.align		4
.L_15:
        /*0008*/ 	.byte	0x04, 0x17
        /*000a*/ 	.short	(.L_17 - .L_16)
.L_16:
        /*000c*/ 	.word	0x00000000
        /*0010*/ 	.short	0x0005
        /*0012*/ 	.short	0x0020
        /*0014*/ 	.byte	0x00, 0xf0, 0x11, 0x00


	//----- nvinfo : EIATTR_KPARAM_INFO
	.align		4
.L_17:
        /*0018*/ 	.byte	0x04, 0x17
        /*001a*/ 	.short	(.L_19 - .L_18)
.L_18:
        /*001c*/ 	.word	0x00000000
        /*0020*/ 	.short	0x0004
        /*0022*/ 	.short	0x001c
        /*0024*/ 	.byte	0x00, 0xf0, 0x11, 0x00


	//----- nvinfo : EIATTR_KPARAM_INFO
	.align		4
.L_19:
        /*0028*/ 	.byte	0x04, 0x17
        /*002a*/ 	.short	(.L_21 - .L_20)
.L_20:
        /*002c*/ 	.word	0x00000000
        /*0030*/ 	.short	0x0003
        /*0032*/ 	.short	0x0018
        /*0034*/ 	.byte	0x00, 0xf0, 0x11, 0x00


	//----- nvinfo : EIATTR_KPARAM_INFO
	.align		4
.L_21:
        /*0038*/ 	.byte	0x04, 0x17
        /*003a*/ 	.short	(.L_23 - .L_22)
.L_22:
        /*003c*/ 	.word	0x00000000
        /*0040*/ 	.short	0x0002
        /*0042*/ 	.short	0x0010
        /*0044*/ 	.byte	0x00, 0xf5, 0x21, 0x00


	//----- nvinfo : EIATTR_KPARAM_INFO
	.align		4
.L_23:
        /*0048*/ 	.byte	0x04, 0x17
        /*004a*/ 	.short	(.L_25 - .L_24)
.L_24:
        /*004c*/ 	.word	0x00000000
        /*0050*/ 	.short	0x0001
        /*0052*/ 	.short	0x0008
        /*0054*/ 	.byte	0x00, 0xf5, 0x21, 0x00


	//----- nvinfo : EIATTR_KPARAM_INFO
	.align		4
.L_25:
        /*0058*/ 	.byte	0x04, 0x17
        /*005a*/ 	.short	(.L_27 - .L_26)
.L_26:
        /*005c*/ 	.word	0x00000000
        /*0060*/ 	.short	0x0000
        /*0062*/ 	.short	0x0000
        /*0064*/ 	.byte	0x00, 0xf5, 0x21, 0x00


	//----- nvinfo : EIATTR_SPARSE_MMA_MASK
	.align		4
.L_27:
        /*0068*/ 	.byte	0x03, 0x50
        /*006a*/ 	.short	0x0000


	//----- nvinfo : EIATTR_MAXREG_COUNT
	.align		4
        /*006c*/ 	.byte	0x03, 0x1b
        /*006e*/ 	.short	0x00ff


	//----- nvinfo : EIATTR_MERCURY_ISA_VERSION
	.align		4
        /*0070*/ 	.byte	0x03, 0x5f
        /*0072*/ 	.short	0x0101


	//----- nvinfo : EIATTR_VRC_CTA_INIT_COUNT
	.align		4
        /*0074*/ 	.byte	0x02, 0x4a
	.zero		1
	.zero		1


	//----- nvinfo : EIATTR_EXIT_INSTR_OFFSETS
	.align		4
        /*0078*/ 	.byte	0x04, 0x1c
        /*007a*/ 	.short	(.L_29 - .L_28)


	//   ....[0]....
.L_28:
        /*007c*/ 	.word	0x000012b0


	//----- nvinfo : EIATTR_CRS_STACK_SIZE
	.align		4
.L_29:
        /*0080*/ 	.byte	0x04, 0x1e
        /*0082*/ 	.short	(.L_31 - .L_30)
.L_30:
        /*0084*/ 	.word	0x00000000


	//----- nvinfo : EIATTR_CBANK_PARAM_SIZE
	.align		4
.L_31:
        /*0088*/ 	.byte	0x03, 0x19
        /*008a*/ 	.short	0x0024


	//----- nvinfo : EIATTR_PARAM_CBANK
	.align		4
        /*008c*/ 	.byte	0x04, 0x0a
        /*008e*/ 	.short	(.L_33 - .L_32)
	.align		4
.L_32:
        /*0090*/ 	.word	index@(.nv.constant0._Z11nqueen_cudaPiS_S_iii)
        /*0094*/ 	.short	0x0380
        /*0096*/ 	.short	0x0024


	//----- nvinfo : EIATTR_SW_WAR
	.align		4
.L_33:
        /*0098*/ 	.byte	0x04, 0x36
        /*009a*/ 	.short	(.L_35 - .L_34)
.L_34:
        /*009c*/ 	.word	0x00000008
.L_35:


//--------------------- .nv.info._Z16sgpu_cuda_kerneliiPjS_S_S_i --------------------------
	.section	.nv.info._Z16sgpu_cuda_kerneliiPjS_S_S_i,"",@"SHT_CUDA_INFO"
	.sectionflags	@""
	.align	4


	//----- nvinfo : EIATTR_CUDA_API_VERSION
	.align		4
        /*0000*/ 	.byte	0x04, 0x37
        /*0002*/ 	.short	(.L_37 - .L_36)
.L_36:
        /*0004*/ 	.word	0x00000082


	//----- nvinfo : EIATTR_KPARAM_INFO
	.align		4
.L_37:
        /*0008*/ 	.byte	0x04, 0x17
        /*000a*/ 	.short	(.L_39 - .L_38)
.L_38:
        /*000c*/ 	.word	0x00000000
        /*0010*/ 	.short	0x0006
        /*0012*/ 	.short	0x0028
        /*0014*/ 	.byte	0x00, 0xf0, 0x11, 0x00


	//----- nvinfo : EIATTR_KPARAM_INFO
	.align		4
.L_39:
        /*0018*/ 	.byte	0x04, 0x17
        /*001a*/ 	.short	(.L_41 - .L_40)
.L_40:
        /*001c*/ 	.word	0x00000000
        /*0020*/ 	.short	0x0005
        /*0022*/ 	.short	0x0020
        /*0024*/ 	.byte	0x00, 0xf5, 0x21, 0x00


	//----- nvinfo : EIATTR_KPARAM_INFO
	.align		4
.L_41:
        /*0028*/ 	.byte	0x04, 0x17
        /*002a*/ 	.short	(.L_43 - .L_42)
.L_42:
        /*002c*/ 	.word	0x00000000
        /*0030*/ 	.short	0x0004
        /*0032*/ 	.short	0x0018
        /*0034*/ 	.byte	0x00, 0xf5, 0x21, 0x00


	//----- nvinfo : EIATTR_KPARAM_INFO
	.align		4
.L_43:
        /*0038*/ 	.byte	0x04, 0x17
        /*003a*/ 	.short	(.L_45 - .L_44)
.L_44:
        /*003c*/ 	.word	0x00000000
        /*0040*/ 	.short	0x0003
        /*0042*/ 	.short	0x0010
        /*0044*/ 	.byte	0x00, 0xf5, 0x21, 0x00


	//----- nvinfo : EIATTR_KPARAM_INFO
	.align		4
.L_45:
        /*0048*/ 	.byte	0x04, 0x17
        /*004a*/ 	.short	(.L_47 - .L_46)
.L_46:
        /*004c*/ 	.word	0x00000000
        /*0050*/ 	.short	0x0002
        /*0052*/ 	.short	0x0008
        /*0054*/ 	.byte	0x00, 0xf5, 0x21, 0x00


	//----- nvinfo : EIATTR_KPARAM_INFO
	.align		4
.L_47:
        /*0058*/ 	.byte	0x04, 0x17
        /*005a*/ 	.short	(.L_49 - .L_48)
.L_48:
        /*005c*/ 	.word	0x00000000
        /*0060*/ 	.short	0x0001
        /*0062*/ 	.short	0x0004
        /*0064*/ 	.byte	0x00, 0xf0, 0x11, 0x00


	//----- nvinfo : EIATTR_KPARAM_INFO
	.align		4
.L_49:
        /*0068*/ 	.byte	0x04, 0x17
        /*006a*/ 	.short	(.L_51 - .L_50)
.L_50:
        /*006c*/ 	.word	0x00000000
        /*0070*/ 	.short	0x0000
        /*0072*/ 	.short	0x0000
        /*0074*/ 	.byte	0x00, 0xf0, 0x11, 0x00


	//----- nvinfo : EIATTR_SPARSE_MMA_MASK
	.align		4
.L_51:
        /*0078*/ 	.byte	0x03, 0x50
        /*007a*/ 	.short	0x0000


	//----- nvinfo : EIATTR_MAXREG_COUNT
	.align		4
        /*007c*/ 	.byte	0x03, 0x1b
        /*007e*/ 	.short	0x00ff


	//----- nvinfo : EIATTR_NUM_BARRIERS
	.align		4
        /*0080*/ 	.byte	0x02, 0x4c
        /*0082*/ 	.byte	0x01
	.zero		1


	//----- nvinfo : EIATTR_MERCURY_ISA_VERSION
	.align		4
        /*0084*/ 	.byte	0x03, 0x5f
        /*0086*/ 	.short	0x0101


	//----- nvinfo : EIATTR_VRC_CTA_INIT_COUNT
	.align		4
        /*0088*/ 	.byte	0x02, 0x4a
	.zero		1
	.zero		1


	//----- nvinfo : EIATTR_EXIT_INSTR_OFFSETS
	.align		4
        /*008c*/ 	.byte	0x04, 0x1c
        /*008e*/ 	.short	(.L_53 - .L_52)


	//   ....[0]....
.L_52:
        /*0090*/ 	.word	0x000008a0


	//   ....[1]....
        /*0094*/ 	.word	0x00000920


	//----- nvinfo : EIATTR_CRS_STACK_SIZE
	.align		4
.L_53:
        /*0098*/ 	.byte	0x04, 0x1e
        /*009a*/ 	.short	(.L_55 - .L_54)
.L_54:
        /*009c*/ 	.word	0x00000000


	//----- nvinfo : EIATTR_CBANK_PARAM_SIZE
	.align		4
.L_55:
        /*00a0*/ 	.byte	0x03, 0x19
        /*00a2*/ 	.short	0x002c


	//----- nvinfo : EIATTR_PARAM_CBANK
	.align		4
        /*00a4*/ 	.byte	0x04, 0x0a
        /*00a6*/ 	.short	(.L_57 - .L_56)
	.align		4
.L_56:
        /*00a8*/ 	.word	index@(.nv.constant0._Z16sgpu_cuda_kerneliiPjS_S_S_i)
        /*00ac*/ 	.short	0x0380
        /*00ae*/ 	.short	0x002c


	//----- nvinfo : EIATTR_SW_WAR
	.align		4
.L_57:
        /*00b0*/ 	.byte	0x04, 0x36
        /*00b2*/ 	.short	(.L_59 - .L_58)
.L_58:
        /*00b4*/ 	.word	0x00000008
.L_59:


//--------------------- .nv.callgraph             --------------------------
	.section	.nv.callgraph,"",@"SHT_CUDA_CALLGRAPH"
	.align	4
	.sectionentsize	8
	.align		4
        /*0000*/ 	.word	0x00000000
	.align		4
        /*0004*/ 	.word	0xffffffff
	.align		4
        /*0008*/ 	.word	0x00000000
	.align		4
        /*000c*/ 	.word	0xfffffffe
	.align		4
        /*0010*/ 	.word	0x00000000
	.align		4
        /*0014*/ 	.word	0xfffffffd
	.align		4
        /*0018*/ 	.word	0x00000000
	.align		4
        /*001c*/ 	.word	0xfffffffc


//--------------------- .text._Z11nqueen_cudaPiS_S_iii --------------------------
	.section	.text._Z11nqueen_cudaPiS_S_iii,"ax",@progbits
	.align	128
        .global         _Z11nqueen_cudaPiS_S_iii
        .type           _Z11nqueen_cudaPiS_S_iii,@function
        .size           _Z11nqueen_cudaPiS_S_iii,(.L_x_24 - _Z11nqueen_cudaPiS_S_iii)
        .other          _Z11nqueen_cudaPiS_S_iii,@"STO_CUDA_ENTRY STV_DEFAULT"
_Z11nqueen_cudaPiS_S_iii:
.text._Z11nqueen_cudaPiS_S_iii:
[----:B------:R-:W-:Y:S01]  /*0000*/  LDC R1, c[0x0][0x37c] ;  /* 0x0000df00ff017b82 */ /* 0x000fe20000000800 */
[----:B------:R-:W0:Y:S01]  /*0010*/  LDCU UR4, c[0x0][0x39c] ;  /* 0x00007380ff0477ac */ /* 0x000e220008000800 */
[----:B------:R-:W1:Y:S01]  /*0020*/  LDCU UR5, c[0x0][0x398] ;  /* 0x00007300ff0577ac */ /* 0x000e620008000800 */
[----:B------:R-:W2:Y:S01]  /*0030*/  LDCU.64 UR8, c[0x0][0x358] ;  /* 0x00006b00ff0877ac */ /* 0x000ea20008000a00 */
[----:B0-----:R-:W-:Y:S01]  /*0040*/  UISETP.GE.AND UP0, UPT, UR4, URZ, UPT ;  /* 0x000000ff0400728c */ /* 0x001fe2000bf06270 */
[----:B-1----:R-:W-:-:S08]  /*0050*/  IMAD.U32 R4, RZ, RZ, UR5 ;  /* 0x00000005ff047e24 */ /* 0x002fd0000f8e00ff */
[----:B--2---:R-:W-:Y:S05]  /*0060*/  BRA.U !UP0, `(.L_x_0) ;  /* 0x0000001108887547 */ /* 0x004fea000b800000 */
[----:B------:R-:W0:Y:S01]  /*0070*/  LDCU UR5, c[0x0][0x3a0] ;  /* 0x00007400ff0577ac */ /* 0x000e220008000800 */
[----:B------:R-:W1:Y:S01]  /*0080*/  LDC.64 R6, c[0x0][0x380] ;  /* 0x0000e000ff067b82 */ /* 0x000e620000000a00 */
[----:B------:R-:W2:Y:S01]  /*0090*/  LDCU UR4, c[0x0][0x39c] ;  /* 0x00007380ff0477ac */ /* 0x000ea20008000800 */
[----:B------:R-:W3:Y:S06]  /*00a0*/  LDCU UR6, c[0x0][0x3a0] ;  /* 0x00007400ff0677ac */ /* 0x000eec0008000800 */
[----:B------:R-:W4:Y:S01]  /*00b0*/  LDC.64 R8, c[0x0][0x388] ;  /* 0x0000e200ff087b82 */ /* 0x000f220000000a00 */
[----:B0-----:R-:W-:Y:S01]  /*00c0*/  UISETP.GT.AND UP0, UPT, UR5, URZ, UPT ;  /* 0x000000ff0500728c */ /* 0x001fe2000bf04270 */
[----:B--2---:R-:W-:-:S08]  /*00d0*/  IMAD.U32 R5, RZ, RZ, UR4 ;  /* 0x00000004ff057e24 */ /* 0x004fd0000f8e00ff */
[----:B---3--:R-:W-:Y:S05]  /*00e0*/  BRA.U UP0, `(.L_x_1) ;  /* 0x0000000100587547 */ /* 0x008fea000b800000 */
.L_x_4:
[----:B01----:R-:W-:-:S05]  /*00f0*/  IMAD.WIDE.U32 R2, R5, 0x4, R6 ;  /* 0x0000000405027825 */ /* 0x003fca00078e0006 */
[----:B------:R-:W2:Y:S01]  /*0100*/  LDG.E R10, desc[UR8][R2.64] ;  /* 0x00000008020a7981 */ /* 0x000ea2000c1e1900 */
[----:B------:R-:W-:Y:S01]  /*0110*/  MOV R0, R5 ;  /* 0x0000000500007202 */ /* 0x000fe20000000f00 */
[----:B--2---:R-:W-:-:S05]  /*0120*/  VIADD R11, R10, 0x1 ;  /* 0x000000010a0b7836 */ /* 0x004fca0000000000 */
[----:B------:R-:W-:-:S13]  /*0130*/  ISETP.GE.AND P0, PT, R11, UR6, PT ;  /* 0x000000060b007c0c */ /* 0x000fda000bf06270 */
[----:B------:R-:W-:Y:S05]  /*0140*/  @P0 BRA `(.L_x_2) ;  /* 0x0000000000240947 */ /* 0x000fea0003800000 */
[----:B------:R0:W-:Y:S01]  /*0150*/  STG.E desc[UR8][R2.64], R11 ;  /* 0x0000000b02007986 */ /* 0x0001e2000c101908 */
[----:B------:R-:W-:-:S05]  /*0160*/  VIADD R5, R5, 0x1 ;  /* 0x0000000105057836 */ /* 0x000fca0000000000 */
[----:B------:R-:W-:-:S13]  /*0170*/  ISETP.NE.AND P0, PT, R5, UR6, PT ;  /* 0x0000000605007c0c */ /* 0x000fda000bf05270 */
[----:B0-----:R-:W-:Y:S05]  /*0180*/  @P0 BRA `(.L_x_3) ;  /* 0x0000000000240947 */ /* 0x001fea0003800000 */
[----:B----4-:R-:W-:-:S04]  /*0190*/  IMAD.WIDE R2, R4, 0x4, R8 ;  /* 0x0000000404027825 */ /* 0x010fc800078e0208 */
[----:B------:R-:W-:Y:S01]  /*01a0*/  VIADD R4, R4, 0x1 ;  /* 0x0000000104047836 */ /* 0x000fe20000000000 */
[----:B------:R0:W-:Y:S01]  /*01b0*/  STG.E desc[UR8][R2.64], RZ ;  /* 0x000000ff02007986 */ /* 0x0001e2000c101908 */
[----:B------:R-:W-:Y:S01]  /*01c0*/  IMAD.MOV.U32 R5, RZ, RZ, R0 ;  /* 0x000000ffff057224 */ /* 0x000fe200078e0000 */
[----:B------:R-:W-:Y:S06]  /*01d0*/  BRA `(.L_x_3) ;  /* 0x0000000000107947 */ /* 0x000fec0003800000 */
.L_x_2:
[----:B------:R-:W-:Y:S01]  /*01e0*/  ISETP.NE.AND P0, PT, R10, -0x1, PT ;  /* 0xffffffff0a00780c */ /* 0x000fe20003f05270 */
[----:B------:R-:W-:-:S12]  /*01f0*/  VIADD R5, R5, 0xffffffff ;  /* 0xffffffff05057836 */ /* 0x000fd80000000000 */
[----:B------:R-:W-:-:S05]  /*0200*/  @P0 MOV R11, 0xffffffff ;  /* 0xffffffff000b0802 */ /* 0x000fca0000000f00 */
[----:B------:R1:W-:Y:S02]  /*0210*/  @P0 STG.E desc[UR8][R2.64], R11 ;  /* 0x0000000b02000986 */ /* 0x0003e4000c101908 */
.L_x_3:
[----:B------:R-:W-:-:S13]  /*0220*/  ISETP.GT.AND P0, PT, R5, -0x1, PT ;  /* 0xffffffff0500780c */ /* 0x000fda0003f04270 */
[----:B------:R-:W-:Y:S05]  /*0230*/  @P0 BRA `(.L_x_4) ;  /* 0xfffffffc00ac0947 */ /* 0x000fea000383ffff */
[----:B------:R-:W-:Y:S05]  /*0240*/  BRA `(.L_x_0) ;  /* 0x0000001000107947 */ /* 0x000fea0003800000 */
.L_x_1:
[----:B------:R-:W0:Y:S01]  /*0250*/  LDCU.64 UR6, c[0x0][0x380] ;  /* 0x00007000ff0677ac */ /* 0x000e220008000a00 */
[----:B------:R-:W-:Y:S02]  /*0260*/  ULOP3.LUT UR10, UR5, 0x7, URZ, 0xc0, !UPT ;  /* 0x00000007050a7892 */ /* 0x000fe4000f8ec0ff */
[----:B------:R-:W-:Y:S02]  /*0270*/  ULOP3.LUT UR12, UR5, 0x3, URZ, 0xc0, !UPT ;  /* 0x00000003050c7892 */ /* 0x000fe4000f8ec0ff */
[----:B------:R-:W-:Y:S02]  /*0280*/  ULOP3.LUT UR5, UR5, 0x7ffffff8, URZ, 0xc0, !UPT ;  /* 0x7ffffff805057892 */ /* 0x000fe4000f8ec0ff */
[----:B------:R-:W-:Y:S02]  /*0290*/  UIADD3 UR11, UPT, UPT, UR10, -0x1, URZ ;  /* 0xffffffff0a0b7890 */ /* 0x000fe4000fffe0ff */
[----:B0-----:R-:W-:-:S04]  /*02a0*/  UIADD3 UR6, UP0, UPT, UR6, 0x10, URZ ;  /* 0x0000001006067890 */ /* 0x001fc8000ff1e0ff */
[----:B------:R-:W-:-:S12]  /*02b0*/  UIADD3.X UR7, UPT, UPT, URZ, UR7, URZ, UP0, !UPT ;  /* 0x00000007ff077290 */ /* 0x000fd800087fe4ff */
.L_x_12:
[----:B01----:R-:W0:Y:S01]  /*02c0*/  LDC.64 R6, c[0x0][0x380] ;  /* 0x0000e000ff067b82 */ /* 0x003e220000000a00 */
[----:B------:R-:W1:Y:S01]  /*02d0*/  LDCU UR4, c[0x0][0x3a0] ;  /* 0x00007400ff0477ac */ /* 0x000e620008000800 */
[----:B0-----:R-:W-:-:S05]  /*02e0*/  IMAD.WIDE.U32 R6, R5, 0x4, R6 ;  /* 0x0000000405067825 */ /* 0x001fca00078e0006 */
[----:B----4-:R-:W4:Y:S01]  /*02f0*/  LDG.E R0, desc[UR8][R6.64] ;  /* 0x0000000806007981 */ /* 0x010f22000c1e1900 */
[----:B------:R-:W-:Y:S02]  /*0300*/  IMAD.MOV.U32 R3, RZ, RZ, R5 ;  /* 0x000000ffff037224 */ /* 0x000fe400078e0005 */
[----:B--2-4-:R-:W-:-:S05]  /*0310*/  VIADD R9, R0, 0x1 ;  /* 0x0000000100097836 */ /* 0x014fca0000000000 */
[----:B-1----:R-:W-:-:S13]  /*0320*/  ISETP.GE.AND P0, PT, R9, UR4, PT ;  /* 0x0000000409007c0c */ /* 0x002fda000bf06270 */
[----:B------:R-:W-:Y:S05]  /*0330*/  @!P0 BRA `(.L_x_5) ;  /* 0x0000000000148947 */ /* 0x000fea0003800000 */
[----:B------:R-:W-:Y:S01]  /*0340*/  ISETP.NE.AND P0, PT, R0, -0x1, PT ;  /* 0xffffffff0000780c */ /* 0x000fe20003f05270 */
[----:B------:R-:W-:-:S12]  /*0350*/  VIADD R5, R5, 0xffffffff ;  /* 0xffffffff05057836 */ /* 0x000fd80000000000 */
[----:B------:R-:W-:-:S05]  /*0360*/  @P0 MOV R3, 0xffffffff ;  /* 0xffffffff00030802 */ /* 0x000fca0000000f00 */
[----:B------:R0:W-:Y:S01]  /*0370*/  @P0 STG.E desc[UR8][R6.64], R3 ;  /* 0x0000000306000986 */ /* 0x0001e2000c101908 */
[----:B------:R-:W-:Y:S05]  /*0380*/  BRA `(.L_x_6) ;  /* 0x0000000c00b87947 */ /* 0x000fea0003800000 */
.L_x_5:
[----:B------:R1:W-:Y:S01]  /*0390*/  STG.E desc[UR8][R6.64], R9 ;  /* 0x0000000906007986 */ /* 0x0003e2000c101908 */
[----:B------:R-:W-:-:S05]  /*03a0*/  VIADD R5, R5, 0x1 ;  /* 0x0000000105057836 */ /* 0x000fca0000000000 */
[----:B------:R-:W-:-:S13]  /*03b0*/  ISETP.NE.AND P0, PT, R5, UR4, PT ;  /* 0x0000000405007c0c */ /* 0x000fda000bf05270 */
[----:B-1----:R-:W-:Y:S05]  /*03c0*/  @P0 BRA `(.L_x_6) ;  /* 0x0000000c00a80947 */ /* 0x002fea0003800000 */
[----:B------:R-:W-:Y:S01]  /*03d0*/  UISETP.GE.U32.AND UP0, UPT, UR4, 0x8, UPT ;  /* 0x000000080400788c */ /* 0x000fe2000bf06070 */
[----:B------:R-:W-:Y:S02]  /*03e0*/  HFMA2 R24, -RZ, RZ, 0, 0 ;  /* 0x00000000ff187431 */ /* 0x000fe400000001ff */
[----:B------:R-:W-:-:S06]  /*03f0*/  IMAD.MOV.U32 R6, RZ, RZ, RZ ;  /* 0x000000ffff067224 */ /* 0x000fcc00078e00ff */
[----:B------:R-:W-:Y:S05]  /*0400*/  BRA.U !UP0, `(.L_x_7) ;  /* 0x0000000508cc7547 */ /* 0x000fea000b800000 */
[----:B------:R-:W-:Y:S01]  /*0410*/  IMAD.U32 R6, RZ, RZ, UR6 ;  /* 0x00000006ff067e24 */ /* 0x000fe2000f8e00ff */
[----:B------:R-:W-:Y:S01]  /*0420*/  MOV R24, RZ ;  /* 0x000000ff00187202 */ /* 0x000fe20000000f00 */
[----:B------:R-:W-:Y:S01]  /*0430*/  IMAD.U32 R7, RZ, RZ, UR7 ;  /* 0x00000007ff077e24 */ /* 0x000fe2000f8e00ff */
[----:B------:R-:W-:Y:S01]  /*0440*/  CS2R R26, SRZ ;  /* 0x00000000001a7805 */ /* 0x000fe2000001ff00 */
[----:B------:R-:W-:-:S06]  /*0450*/  UMOV UR4, URZ ;  /* 0x000000ff00047c82 */ /* 0x000fcc0008000000 */
.L_x_8:
[----:B------:R-:W2:Y:S01]  /*0460*/  LDG.E R30, desc[UR8][R6.64+-0x10] ;  /* 0xfffff008061e7981 */ /* 0x000ea2000c1e1900 */
[----:B------:R-:W-:Y:S01]  /*0470*/  IMAD.MOV.U32 R2, RZ, RZ, R26 ;  /* 0x000000ffff027224 */ /* 0x000fe200078e001a */
[----:B------:R-:W-:Y:S01]  /*0480*/  MOV R5, 0x4c0 ;  /* 0x000004c000057802 */ /* 0x000fe20000000f00 */
[----:B------:R-:W-:Y:S01]  /*0490*/  IMAD.MOV.U32 R0, RZ, RZ, R27 ;  /* 0x000000ffff007224 */ /* 0x000fe200078e001b */
[----:B012---:R-:W0:Y:S06]  /*04a0*/  I2F.F64 R30, R30 ;  /* 0x0000001e001e7312 */ /* 0x007e2c0000201c00 */
[----:B0-----:R-:W-:Y:S05]  /*04b0*/  CALL.REL.NOINC `($_Z11nqueen_cudaPiS_S_iii$__internal_accurate_pow) ;  /* 0x0000000c00807944 */ /* 0x001fea0003c00000 */
[----:B------:R-:W2:Y:S01]  /*04c0*/  LDG.E R28, desc[UR8][R6.64+-0xc] ;  /* 0xfffff408061c7981 */ /* 0x000ea2000c1e1900 */
[----:B------:R-:W0:Y:S01]  /*04d0*/  I2F.F64 R24, R24 ;  /* 0x0000001800187312 */ /* 0x000e220000201c00 */
[----:B------:R-:W-:Y:S01]  /*04e0*/  ISETP.NE.AND P0, PT, RZ, UR4, PT ;  /* 0x00000004ff007c0c */ /* 0x000fe2000bf05270 */
[----:B------:R-:W-:Y:S01]  /*04f0*/  UIADD3 UR13, UPT, UPT, UR4, 0x1, URZ ;  /* 0x00000001040d7890 */ /* 0x000fe2000fffe0ff */
[----:B------:R-:W-:Y:S02]  /*0500*/  MOV R5, 0x5a0 ;  /* 0x000005a000057802 */ /* 0x000fe40000000f00 */
[----:B------:R-:W-:Y:S02]  /*0510*/  FSEL R10, R2, RZ, P0 ;  /* 0x000000ff020a7208 */ /* 0x000fe40000000000 */
[----:B------:R-:W-:-:S04]  /*0520*/  FSEL R11, R0, 1.875, P0 ;  /* 0x3ff00000000b7808 */ /* 0x000fc80000000000 */
[----:B------:R-:W1:Y:S02]  /*0530*/  I2F.F64.U32 R8, UR13 ;  /* 0x0000000d00087d12 */ /* 0x000e640008201800 */
[----:B0-----:R-:W-:-:S06]  /*0540*/  DFMA R30, R30, R10, R24 ;  /* 0x0000000a1e1e722b */ /* 0x001fcc0000000018 */
[----:B------:R0:W3:Y:S01]  /*0550*/  F2I.F64.TRUNC R24, R30 ;  /* 0x0000001e00187311 */ /* 0x0000e2000030d100 */
[----:B-1----:R-:W-:Y:S01]  /*0560*/  MOV R2, R8 ;  /* 0x0000000800027202 */ /* 0x002fe20000000f00 */
[----:B------:R-:W-:-:S06]  /*0570*/  IMAD.MOV.U32 R0, RZ, RZ, R9 ;  /* 0x000000ffff007224 */ /* 0x000fcc00078e0009 */
[----:B0-23--:R-:W1:Y:S02]  /*0580*/  I2F.F64 R28, R28 ;  /* 0x0000001c001c7312 */ /* 0x00de640000201c00 */
[----:B-1----:R-:W-:Y:S05]  /*0590*/  CALL.REL.NOINC `($_Z11nqueen_cudaPiS_S_iii$__internal_accurate_pow) ;  /* 0x0000000c00487944 */ /* 0x002fea0003c00000 */
[----:B------:R-:W2:Y:S01]  /*05a0*/  LDG.E R30, desc[UR8][R6.64+-0x8] ;  /* 0xfffff808061e7981 */ /* 0x000ea2000c1e1900 */
[----:B------:R-:W0:Y:S01]  /*05b0*/  I2F.F64 R24, R24 ;  /* 0x0000001800187312 */ /* 0x000e220000201c00 */
[----:B------:R-:W-:Y:S01]  /*05c0*/  UIADD3 UR13, UPT, UPT, UR4, 0x2, URZ ;  /* 0x00000002040d7890 */ /* 0x000fe2000fffe0ff */
[----:B------:R-:W-:Y:S01]  /*05d0*/  IMAD.MOV.U32 R10, RZ, RZ, R2 ;  /* 0x000000ffff0a7224 */ /* 0x000fe200078e0002 */
[----:B------:R-:W-:Y:S02]  /*05e0*/  MOV R11, R0 ;  /* 0x00000000000b7202 */ /* 0x000fe40000000f00 */
[----:B------:R-:W-:-:S05]  /*05f0*/  MOV R5, 0x670 ;  /* 0x0000067000057802 */ /* 0x000fca0000000f00 */
[----:B------:R-:W1:Y:S01]  /*0600*/  I2F.F64.U32 R8, UR13 ;  /* 0x0000000d00087d12 */ /* 0x000e620008201800 */
[----:B0-----:R-:W-:-:S07]  /*0610*/  DFMA R10, R28, R10, R24 ;  /* 0x0000000a1c0a722b */ /* 0x001fce0000000018 */
[----:B------:R0:W3:Y:S01]  /*0620*/  F2I.F64.TRUNC R24, R10 ;  /* 0x0000000a00187311 */ /* 0x0000e2000030d100 */
[----:B-1----:R-:W-:Y:S02]  /*0630*/  IMAD.MOV.U32 R2, RZ, RZ, R8 ;  /* 0x000000ffff027224 */ /* 0x002fe400078e0008 */
[----:B------:R-:W-:-:S05]  /*0640*/  IMAD.MOV.U32 R0, RZ, RZ, R9 ;  /* 0x000000ffff007224 */ /* 0x000fca00078e0009 */
[----:B0-23--:R-:W1:Y:S02]  /*0650*/  I2F.F64 R30, R30 ;  /* 0x0000001e001e7312 */ /* 0x00de640000201c00 */
[----:B-1----:R-:W-:Y:S05]  /*0660*/  CALL.REL.NOINC `($_Z11nqueen_cudaPiS_S_iii$__internal_accurate_pow) ;  /* 0x0000000c00147944 */ /* 0x002fea0003c00000 */
[----:B------:R-:W2:Y:S01]  /*0670*/  LDG.E R28, desc[UR8][R6.64+-0x4] ;  /* 0xfffffc08061c7981 */ /* 0x000ea2000c1e1900 */
[----:B------:R-:W0:Y:S01]  /*0680*/  I2F.F64 R24, R24 ;  /* 0x0000001800187312 */ /* 0x000e220000201c00 */
[----:B------:R-:W-:Y:S01]  /*0690*/  UIADD3 UR13, UPT, UPT, UR4, 0x3, URZ ;  /* 0x00000003040d7890 */ /* 0x000fe2000fffe0ff */
[----:B------:R-:W-:Y:S01]  /*06a0*/  MOV R10, R2 ;  /* 0x00000002000a7202 */ /* 0x000fe20000000f00 */
[----:B------:R-:W-:Y:S01]  /*06b0*/  IMAD.MOV.U32 R11, RZ, RZ, R0 ;  /* 0x000000ffff0b7224 */ /* 0x000fe200078e0000 */
[----:B------:R-:W-:-:S06]  /*06c0*/  MOV R5, 0x740 ;  /* 0x0000074000057802 */ /* 0x000fcc0000000f00 */
[----:B------:R-:W1:Y:S01]  /*06d0*/  I2F.F64.U32 R8, UR13 ;  /* 0x0000000d00087d12 */ /* 0x000e620008201800 */
[----:B0-----:R-:W-:-:S07]  /*06e0*/  DFMA R30, R10, R30, R24 ;  /* 0x0000001e0a1e722b */ /* 0x001fce0000000018 */
[----:B------:R0:W3:Y:S01]  /*06f0*/  F2I.F64.TRUNC R24, R30 ;  /* 0x0000001e00187311 */ /* 0x0000e2000030d100 */
[----:B-1----:R-:W-:Y:S01]  /*0700*/  IMAD.MOV.U32 R2, RZ, RZ, R8 ;  /* 0x000000ffff027224 */ /* 0x002fe200078e0008 */
[----:B------:R-:W-:-:S06]  /*0710*/  MOV R0, R9 ;  /* 0x0000000900007202 */ /* 0x000fcc0000000f00 */
[----:B0-23--:R-:W1:Y:S02]  /*0720*/  I2F.F64 R28, R28 ;  /* 0x0000001c001c7312 */ /* 0x00de640000201c00 */
[----:B-1----:R-:W-:Y:S05]  /*0730*/  CALL.REL.NOINC `($_Z11nqueen_cudaPiS_S_iii$__internal_accurate_pow) ;  /* 0x0000000800e07944 */ /* 0x002fea0003c00000 */
[----:B------:R-:W2:Y:S01]  /*0740*/  LDG.E R30, desc[UR8][R6.64] ;  /* 0x00000008061e7981 */ /* 0x000ea2000c1e1900 */
[----:B------:R-:W0:Y:S01]  /*0750*/  I2F.F64 R24, R24 ;  /* 0x0000001800187312 */ /* 0x000e220000201c00 */
[----:B------:R-:W-:Y:S01]  /*0760*/  UIADD3 UR13, UPT, UPT, UR4, 0x4, URZ ;  /* 0x00000004040d7890 */ /* 0x000fe2000fffe0ff */
[----:B------:R-:W-:Y:S01]  /*0770*/  IMAD.MOV.U32 R10, RZ, RZ, R2 ;  /* 0x000000ffff0a7224 */ /* 0x000fe200078e0002 */
[----:B------:R-:W-:Y:S01]  /*0780*/  MOV R5, 0x810 ;  /* 0x0000081000057802 */ /* 0x000fe20000000f00 */
[----:B------:R-:W-:-:S06]  /*0790*/  IMAD.MOV.U32 R11, RZ, RZ, R0 ;  /* 0x000000ffff0b7224 */ /* 0x000fcc00078e0000 */
[----:B------:R-:W1:Y:S01]  /*07a0*/  I2F.F64.U32 R8, UR13 ;  /* 0x0000000d00087d12 */ /* 0x000e620008201800 */
[----:B0-----:R-:W-:-:S07]  /*07b0*/  DFMA R28, R10, R28, R24 ;  /* 0x0000001c0a1c722b */ /* 0x001fce0000000018 */
        /* <DEDUP_REMOVED lines=44> */
[----:B------:R-:W0:Y:S01]  /*0a80*/  I2F.F64 R24, R24 ;  /* 0x0000001800187312 */ /* 0x000e220000201c00 */
[----:B------:R-:W-:Y:S01]  /*0a90*/  IMAD.MOV.U32 R8, RZ, RZ, R2 ;  /* 0x000000ffff087224 */ /* 0x000fe200078e0002 */
[----:B------:R-:W-:Y:S01]  /*0aa0*/  MOV R9, R0 ;  /* 0x0000000000097202 */ /* 0x000fe20000000f00 */
[----:B------:R-:W-:Y:S01]  /*0ab0*/  UIADD3 UR4, UPT, UPT, UR4, 0x8, URZ ;  /* 0x0000000804047890 */ /* 0x000fe2000fffe0ff */
[----:B------:R-:W-:Y:S01]  /*0ac0*/  IADD3 R6, P0, PT, R6, 0x20, RZ ;  /* 0x0000002006067810 */ /* 0x000fe20007f1e0ff */
[----:B------:R-:W-:Y:S02]  /*0ad0*/  DADD R26, R26, 8 ;  /* 0x402000001a1a7429 */ /* 0x000fe40000000000 */
[----:B------:R-:W-:Y:S02]  /*0ae0*/  UISETP.NE.AND UP0, UPT, UR4, UR5, UPT ;  /* 0x000000050400728c */ /* 0x000fe4000bf05270 */
[----:B------:R-:W-:Y:S01]  /*0af0*/  IMAD.X R7, RZ, RZ, R7, P0 ;  /* 0x000000ffff077224 */ /* 0x000fe200000e0607 */
[----:B0-----:R-:W-:-:S06]  /*0b00*/  DFMA R28, R8, R28, R24 ;  /* 0x0000001c081c722b */ /* 0x001fcc0000000018 */
[----:B------:R0:W1:Y:S01]  /*0b10*/  F2I.F64.TRUNC R24, R28 ;  /* 0x0000001c00187311 */ /* 0x000062000030d100 */
[----:B------:R-:W-:Y:S05]  /*0b20*/  BRA.U UP0, `(.L_x_8) ;  /* 0xfffffff9004c7547 */ /* 0x000fea000b83ffff */
[----:B------:R-:W-:-:S07]  /*0b30*/  IMAD.U32 R6, RZ, RZ, UR5 ;  /* 0x00000005ff067e24 */ /* 0x000fce000f8e00ff */
.L_x_7:
[----:B------:R-:W-:-:S09]  /*0b40*/  UISETP.NE.AND UP0, UPT, UR10, URZ, UPT ;  /* 0x000000ff0a00728c */ /* 0x000fd2000bf05270 */
[----:B------:R-:W-:Y:S05]  /*0b50*/  BRA.U !UP0, `(.L_x_9) ;  /* 0x0000000508b07547 */ /* 0x000fea000b800000 */
[----:B------:R-:W-:-:S09]  /*0b60*/  UISETP.GE.U32.AND UP0, UPT, UR11, 0x3, UPT ;  /* 0x000000030b00788c */ /* 0x000fd2000bf06070 */
[----:B------:R-:W-:Y:S05]  /*0b70*/  BRA.U !UP0, `(.L_x_10) ;  /* 0x0000000108dc7547 */ /* 0x000fea000b800000 */
[----:B------:R-:W2:Y:S02]  /*0b80*/  LDC.64 R26, c[0x0][0x380] ;  /* 0x0000e000ff1a7b82 */ /* 0x000ea40000000a00 */
[----:B--2---:R-:W-:-:S05]  /*0b90*/  IMAD.WIDE.U32 R26, R6, 0x4, R26 ;  /* 0x00000004061a7825 */ /* 0x004fca00078e001a */
[----:B------:R-:W2:Y:S01]  /*0ba0*/  LDG.E R30, desc[UR8][R26.64] ;  /* 0x000000081a1e7981 */ /* 0x000ea2000c1e1900 */
[----:B------:R-:W3:Y:S01]  /*0bb0*/  I2F.F64.U32 R8, R6 ;  /* 0x0000000600087312 */ /* 0x000ee20000201800 */
[----:B------:R-:W-:Y:S02]  /*0bc0*/  MOV R5, 0xc10 ;  /* 0x00000c1000057802 */ /* 0x000fe40000000f00 */
[----:B---3--:R-:W-:Y:S01]  /*0bd0*/  MOV R2, R8 ;  /* 0x0000000800027202 */ /* 0x008fe20000000f00 */
[----:B------:R-:W-:-:S04]  /*0be0*/  IMAD.MOV.U32 R0, RZ, RZ, R9 ;  /* 0x000000ffff007224 */ /* 0x000fc800078e0009 */
[----:B--2---:R-:W2:Y:S03]  /*0bf0*/  I2F.F64 R30, R30 ;  /* 0x0000001e001e7312 */ /* 0x004ea60000201c00 */
[----:B012---:R-:W-:Y:S05]  /*0c00*/  CALL.REL.NOINC `($_Z11nqueen_cudaPiS_S_iii$__internal_accurate_pow) ;  /* 0x0000000400ac7944 */ /* 0x007fea0003c00000 */
[----:B------:R-:W2:Y:S01]  /*0c10*/  LDG.E R28, desc[UR8][R26.64+0x4] ;  /* 0x000004081a1c7981 */ /* 0x000ea2000c1e1900 */
[----:B------:R-:W0:Y:S01]  /*0c20*/  I2F.F64 R24, R24 ;  /* 0x0000001800187312 */ /* 0x000e220000201c00 */
[C---:B------:R-:W-:Y:S01]  /*0c30*/  ISETP.NE.AND P0, PT, R6.reuse, RZ, PT ;  /* 0x000000ff0600720c */ /* 0x040fe20003f05270 */
[----:B------:R-:W-:Y:S01]  /*0c40*/  VIADD R8, R6, 0x1 ;  /* 0x0000000106087836 */ /* 0x000fe20000000000 */
[----:B------:R-:W-:Y:S02]  /*0c50*/  MOV R5, 0xcf0 ;  /* 0x00000cf000057802 */ /* 0x000fe40000000f00 */
[----:B------:R-:W-:Y:S02]  /*0c60*/  FSEL R10, R2, RZ, P0 ;  /* 0x000000ff020a7208 */ /* 0x000fe40000000000 */
[----:B------:R-:W-:Y:S01]  /*0c70*/  FSEL R11, R0, 1.875, P0 ;  /* 0x3ff00000000b7808 */ /* 0x000fe20000000000 */
[----:B------:R-:W1:Y:S05]  /*0c80*/  I2F.F64.U32 R8, R8 ;  /* 0x0000000800087312 */ /* 0x000e6a0000201800 */
        /* <DEDUP_REMOVED lines=8> */
[----:B------:R-:W-:Y:S01]  /*0d10*/  MOV R12, R2 ;  /* 0x00000002000c7202 */ /* 0x000fe20000000f00 */
[----:B------:R-:W-:Y:S01]  /*0d20*/  IMAD.MOV.U32 R13, RZ, RZ, R0 ;  /* 0x000000ffff0d7224 */ /* 0x000fe200078e0000 */
[----:B------:R-:W-:Y:S01]  /*0d30*/  MOV R5, 0xdc0 ;  /* 0x00000dc000057802 */ /* 0x000fe20000000f00 */
[----:B------:R-:W-:-:S06]  /*0d40*/  VIADD R8, R6, 0x2 ;  /* 0x0000000206087836 */ /* 0x000fcc0000000000 */
[----:B------:R-:W1:Y:S01]  /*0d50*/  I2F.F64.U32 R8, R8 ;  /* 0x0000000800087312 */ /* 0x000e620000201800 */
        /* <DEDUP_REMOVED lines=8> */
[----:B------:R-:W-:Y:S01]  /*0de0*/  IMAD.MOV.U32 R12, RZ, RZ, R2 ;  /* 0x000000ffff0c7224 */ /* 0x000fe200078e0002 */
[----:B------:R-:W-:Y:S01]  /*0df0*/  MOV R13, R0 ;  /* 0x00000000000d7202 */ /* 0x000fe20000000f00 */
[----:B------:R-:W-:Y:S01]  /*0e00*/  VIADD R10, R6, 0x3 ;  /* 0x00000003060a7836 */ /* 0x000fe20000000000 */
[----:B------:R-:W-:-:S05]  /*0e10*/  MOV R5, 0xe90 ;  /* 0x00000e9000057802 */ /* 0x000fca0000000f00 */
[----:B------:R-:W1:Y:S01]  /*0e20*/  I2F.F64.U32 R10, R10 ;  /* 0x0000000a000a7312 */ /* 0x000e620000201800 */
[----:B0-----:R-:W-:-:S07]  /*0e30*/  DFMA R8, R12, R24, R8 ;  /* 0x000000180c08722b */ /* 0x001fce0000000008 */
[----:B------:R0:W3:Y:S01]  /*0e40*/  F2I.F64.TRUNC R7, R8 ;  /* 0x0000000800077311 */ /* 0x0000e2000030d100 */
[----:B-1----:R-:W-:Y:S02]  /*0e50*/  IMAD.MOV.U32 R2, RZ, RZ, R10 ;  /* 0x000000ffff027224 */ /* 0x002fe400078e000a */
[----:B------:R-:W-:-:S05]  /*0e60*/  IMAD.MOV.U32 R0, RZ, RZ, R11 ;  /* 0x000000ffff007224 */ /* 0x000fca00078e000b */
[----:B0-23--:R-:W1:Y:S02]  /*0e70*/  I2F.F64 R26, R26 ;  /* 0x0000001a001a7312 */ /* 0x00de640000201c00 */
[----:B-1----:R-:W-:Y:S05]  /*0e80*/  CALL.REL.NOINC `($_Z11nqueen_cudaPiS_S_iii$__internal_accurate_pow) ;  /* 0x00000004000c7944 */ /* 0x002fea0003c00000 */
[----:B------:R-:W0:Y:S01]  /*0e90*/  I2F.F64 R8, R7 ;  /* 0x0000000700087312 */ /* 0x000e220000201c00 */
[----:B------:R-:W-:Y:S01]  /*0ea0*/  MOV R10, R2 ;  /* 0x00000002000a7202 */ /* 0x000fe20000000f00 */
[----:B------:R-:W-:Y:S02]  /*0eb0*/  IMAD.MOV.U32 R11, RZ, RZ, R0 ;  /* 0x000000ffff0b7224 */ /* 0x000fe400078e0000 */
[----:B------:R-:W-:-:S04]  /*0ec0*/  VIADD R6, R6, 0x4 ;  /* 0x0000000406067836 */ /* 0x000fc80000000000 */
[----:B0-----:R-:W-:-:S06]  /*0ed0*/  DFMA R8, R10, R26, R8 ;  /* 0x0000001a0a08722b */ /* 0x001fcc0000000008 */
[----:B------:R2:W3:Y:S05]  /*0ee0*/  F2I.F64.TRUNC R24, R8 ;  /* 0x0000000800187311 */ /* 0x0004ea000030d100 */
.L_x_10:
[----:B------:R-:W-:-:S09]  /*0ef0*/  UISETP.NE.AND UP0, UPT, UR12, URZ, UPT ;  /* 0x000000ff0c00728c */ /* 0x000fd2000bf05270 */
[----:B------:R-:W-:Y:S05]  /*0f00*/  BRA.U !UP0, `(.L_x_9) ;  /* 0x0000000108c47547 */ /* 0x000fea000b800000 */
[----:B------:R-:W-:-:S09]  /*0f10*/  UISETP.NE.AND UP0, UPT, UR12, 0x1, UPT ;  /* 0x000000010c00788c */ /* 0x000fd2000bf05270 */
[----:B------:R-:W-:Y:S05]  /*0f20*/  BRA.U !UP0, `(.L_x_11) ;  /* 0x0000000108747547 */ /* 0x000fea000b800000 */
[----:B------:R-:W4:Y:S02]  /*0f30*/  LDC.64 R26, c[0x0][0x380] ;  /* 0x0000e000ff1a7b82 */ /* 0x000f240000000a00 */
[----:B----4-:R-:W-:-:S05]  /*0f40*/  IMAD.WIDE.U32 R26, R6, 0x4, R26 ;  /* 0x00000004061a7825 */ /* 0x010fca00078e001a */
[----:B0-----:R-:W4:Y:S01]  /*0f50*/  LDG.E R28, desc[UR8][R26.64] ;  /* 0x000000081a1c7981 */ /* 0x001f22000c1e1900 */
[----:B--2---:R-:W0:Y:S01]  /*0f60*/  I2F.F64.U32 R8, R6 ;  /* 0x0000000600087312 */ /* 0x004e220000201800 */
[----:B------:R-:W-:Y:S02]  /*0f70*/  MOV R5, 0xfc0 ;  /* 0x00000fc000057802 */ /* 0x000fe40000000f00 */
[----:B0-----:R-:W-:Y:S01]  /*0f80*/  MOV R2, R8 ;  /* 0x0000000800027202 */ /* 0x001fe20000000f00 */
[----:B------:R-:W-:-:S04]  /*0f90*/  IMAD.MOV.U32 R0, RZ, RZ, R9 ;  /* 0x000000ffff007224 */ /* 0x000fc800078e0009 */
[----:B----4-:R-:W0:Y:S03]  /*0fa0*/  I2F.F64 R28, R28 ;  /* 0x0000001c001c7312 */ /* 0x010e260000201c00 */
[----:B01-3--:R-:W-:Y:S05]  /*0fb0*/  CALL.REL.NOINC `($_Z11nqueen_cudaPiS_S_iii$__internal_accurate_pow) ;  /* 0x0000000000c07944 */ /* 0x00bfea0003c00000 */
        /* <DEDUP_REMOVED lines=17> */
[----:B------:R-:W-:-:S05]  /*10d0*/  VIADD R6, R6, 0x2 ;  /* 0x0000000206067836 */ /* 0x000fca0000000000 */
[----:B0-----:R-:W-:-:S10]  /*10e0*/  DFMA R24, R10, R24, R8 ;  /* 0x000000180a18722b */ /* 0x001fd40000000008 */
[----:B------:R4:W0:Y:S02]  /*10f0*/  F2I.F64.TRUNC R24, R24 ;  /* 0x0000001800187311 */ /* 0x000824000030d100 */
.L_x_11:
[----:B------:R-:W5:Y:S02]  /*1100*/  LDCU UR4, c[0x0][0x3a0] ;  /* 0x00007400ff0477ac */ /* 0x000f640008000800 */
[----:B-----5:R-:W-:-:S09]  /*1110*/  ULOP3.LUT UP0, URZ, UR4, 0x1, URZ, 0xc0, !UPT ;  /* 0x0000000104ff7892 */ /* 0x020fd2000f80c0ff */
[----:B------:R-:W-:Y:S05]  /*1120*/  BRA.U !UP0, `(.L_x_9) ;  /* 0x00000001083c7547 */ /* 0x000fea000b800000 */
[----:B--2---:R-:W2:Y:S02]  /*1130*/  LDC.64 R8, c[0x0][0x380] ;  /* 0x0000e000ff087b82 */ /* 0x004ea40000000a00 */
[----:B--2---:R-:W-:-:S06]  /*1140*/  IMAD.WIDE.U32 R8, R6, 0x4, R8 ;  /* 0x0000000406087825 */ /* 0x004fcc00078e0008 */
[----:B------:R-:W2:Y:S01]  /*1150*/  LDG.E R8, desc[UR8][R8.64] ;  /* 0x0000000808087981 */ /* 0x000ea2000c1e1900 */
[----:B------:R-:W5:Y:S01]  /*1160*/  I2F.F64.U32 R10, R6 ;  /* 0x00000006000a7312 */ /* 0x000f620000201800 */
[----:B------:R-:W-:Y:S01]  /*1170*/  MOV R5, 0x11c0 ;  /* 0x000011c000057802 */ /* 0x000fe20000000f00 */
[----:B-----5:R-:W-:Y:S01]  /*1180*/  IMAD.MOV.U32 R2, RZ, RZ, R10 ;  /* 0x000000ffff027224 */ /* 0x020fe200078e000a */
[----:B------:R-:W-:-:S05]  /*1190*/  MOV R0, R11 ;  /* 0x0000000b00007202 */ /* 0x000fca0000000f00 */
[----:B--2---:R2:W0:Y:S02]  /*11a0*/  I2F.F64 R26, R8 ;  /* 0x00000008001a7312 */ /* 0x0044240000201c00 */
[----:B01234-:R-:W-:Y:S05]  /*11b0*/  CALL.REL.NOINC `($_Z11nqueen_cudaPiS_S_iii$__internal_accurate_pow) ;  /* 0x0000000000407944 */ /* 0x01ffea0003c00000 */
[----:B------:R-:W0:Y:S01]  /*11c0*/  I2F.F64 R24, R24 ;  /* 0x0000001800187312 */ /* 0x000e220000201c00 */
[----:B------:R-:W-:-:S04]  /*11d0*/  ISETP.NE.AND P0, PT, R6, RZ, PT ;  /* 0x000000ff0600720c */ /* 0x000fc80003f05270 */
[----:B------:R-:W-:Y:S02]  /*11e0*/  FSEL R6, R2, RZ, P0 ;  /* 0x000000ff02067208 */ /* 0x000fe40000000000 */
[----:B------:R-:W-:-:S06]  /*11f0*/  FSEL R7, R0, 1.875, P0 ;  /* 0x3ff0000000077808 */ /* 0x000fcc0000000000 */
[----:B0-----:R-:W-:-:S06]  /*1200*/  DFMA R26, R26, R6, R24 ;  /* 0x000000061a1a722b */ /* 0x001fcc0000000018 */
[----:B------:R0:W1:Y:S05]  /*1210*/  F2I.F64.TRUNC R24, R26 ;  /* 0x0000001a00187311 */ /* 0x00006a000030d100 */
.L_x_9:
[----:B------:R-:W5:Y:S01]  /*1220*/  LDC.64 R6, c[0x0][0x388] ;  /* 0x0000e200ff067b82 */ /* 0x000f620000000a00 */
[----:B------:R-:W-:Y:S02]  /*1230*/  IMAD.MOV.U32 R5, RZ, RZ, R3 ;  /* 0x000000ffff057224 */ /* 0x000fe400078e0003 */
[----:B-----5:R-:W-:-:S04]  /*1240*/  IMAD.WIDE R6, R4, 0x4, R6 ;  /* 0x0000000404067825 */ /* 0x020fc800078e0206 */
[----:B------:R-:W-:Y:S01]  /*1250*/  VIADD R4, R4, 0x1 ;  /* 0x0000000104047836 */ /* 0x000fe20000000000 */
[----:B01-3--:R1:W-:Y:S06]  /*1260*/  STG.E desc[UR8][R6.64], R24 ;  /* 0x0000001806007986 */ /* 0x00b3ec000c101908 */
.L_x_6:
[----:B------:R-:W-:-:S13]  /*1270*/  ISETP.GT.AND P0, PT, R5, -0x1, PT ;  /* 0xffffffff0500780c */ /* 0x000fda0003f04270 */
[----:B------:R-:W-:Y:S05]  /*1280*/  @P0 BRA `(.L_x_12) ;  /* 0xfffffff0000c0947 */ /* 0x000fea000383ffff */
.L_x_0:
[----:B01----:R-:W0:Y:S02]  /*1290*/  LDC.64 R2, c[0x0][0x390] ;  /* 0x0000e400ff027b82 */ /* 0x003e240000000a00 */
[----:B0-----:R-:W-:Y:S01]  /*12a0*/  STG.E desc[UR8][R2.64], R4 ;  /* 0x0000000402007986 */ /* 0x001fe2000c101908 */
[----:B------:R-:W-:Y:S05]  /*12b0*/  EXIT ;  /* 0x000000000000794d */ /* 0x000fea0003800000 */
        .type           $_Z11nqueen_cudaPiS_S_iii$__internal_accurate_pow,@function
        .size           $_Z11nqueen_cudaPiS_S_iii$__internal_accurate_pow,(.L_x_24 - $_Z11nqueen_cudaPiS_S_iii$__internal_accurate_pow)
$_Z11nqueen_cudaPiS_S_iii$__internal_accurate_pow:
[----:B------:R-:W0:Y:S01]  /*12c0*/  MUFU.RCP64H R15, 2.25 ;  /* 0x40020000000f7908 */ /* 0x000e220000001800 */
[----:B------:R-:W-:Y:S02]  /*12d0*/  HFMA2 R8, -RZ, RZ, 0, 0 ;  /* 0x00000000ff087431 */ /* 0x000fe400000001ff */
[----:B------:R-:W-:Y:S01]  /*12e0*/  IMAD.MOV.U32 R9, RZ, RZ, 0x40020000 ;  /* 0x40020000ff097424 */ /* 0x000fe200078e00ff */
[----:B------:R-:W-:Y:S01]  /*12f0*/  MOV R10, 0x41ad3b5a ;  /* 0x41ad3b5a000a7802 */ /* 0x000fe20000000f00 */
[----:B------:R-:W-:Y:S01]  /*1300*/  IMAD.MOV.U32 R14, RZ, RZ, RZ ;  /* 0x000000ffff0e7224 */ /* 0x000fe200078e00ff */
[----:B------:R-:W-:Y:S01]  /*1310*/  UMOV UR14, 0x7d2cafe2 ;  /* 0x7d2cafe2000e7882 */ /* 0x000fe20000000000 */
[----:B------:R-:W-:Y:S01]  /*1320*/  IMAD.MOV.U32 R11, RZ, RZ, 0x3ed0f5d2 ;  /* 0x3ed0f5d2ff0b7424 */ /* 0x000fe200078e00ff */
[----:B------:R-:W-:-:S03]  /*1330*/  UMOV UR15, 0x3eb0f5ff ;  /* 0x3eb0f5ff000f7882 */ /* 0x000fc60000000000 */
[----:B0-----:R-:W-:-:S08]  /*1340*/  DFMA R8, R14, -R8, 1 ;  /* 0x3ff000000e08742b */ /* 0x001fd00000000808 */
[----:B------:R-:W-:-:S08]  /*1350*/  DFMA R8, R8, R8, R8 ;  /* 0x000000080808722b */ /* 0x000fd00000000008 */
[----:B------:R-:W-:-:S08]  /*1360*/  DFMA R14, R14, R8, R14 ;  /* 0x000000080e0e722b */ /* 0x000fd0000000000e */
[----:B------:R-:W-:-:S08]  /*1370*/  DMUL R8, R14, 0.25 ;  /* 0x3fd000000e087828 */ /* 0x000fd00000000000 */
[----:B------:R-:W-:-:S08]  /*1380*/  DFMA R8, R14, 0.25, R8 ;  /* 0x3fd000000e08782b */ /* 0x000fd00000000008 */
[C---:B------:R-:W-:Y:S02]  /*1390*/  DMUL R20, R8.reuse, R8 ;  /* 0x0000000808147228 */ /* 0x040fe40000000000 */
[----:B------:R-:W-:-:S06]  /*13a0*/  DADD R12, -R8, 0.25 ;  /* 0x3fd00000080c7429 */ /* 0x000fcc0000000100 */
[----:B------:R-:W-:Y:S01]  /*13b0*/  DFMA R10, R20, UR14, R10 ;  /* 0x0000000e140a7c2b */ /* 0x000fe2000800000a */
[----:B------:R-:W-:Y:S01]  /*13c0*/  UMOV UR14, 0x75488a3f ;  /* 0x75488a3f000e7882 */ /* 0x000fe20000000000 */
[----:B------:R-:W-:Y:S01]  /*13d0*/  UMOV UR15, 0x3ef3b20a ;  /* 0x3ef3b20a000f7882 */ /* 0x000fe20000000000 */
[----:B------:R-:W-:-:S05]  /*13e0*/  DADD R12, R12, R12 ;  /* 0x000000000c0c7229 */ /* 0x000fca000000000c */
[----:B------:R-:W-:Y:S01]  /*13f0*/  DFMA R18, R20, R10, UR14 ;  /* 0x0000000e14127e2b */ /* 0x000fe2000800000a */
[----:B------:R-:W-:Y:S01]  /*1400*/  UMOV UR14, 0xe4faecd5 ;  /* 0xe4faecd5000e7882 */ /* 0x000fe20000000000 */
[----:B------:R-:W-:Y:S01]  /*1410*/  UMOV UR15, 0x3f1745cd ;  /* 0x3f1745cd000f7882 */ /* 0x000fe20000000000 */
[----:B------:R-:W-:-:S05]  /*1420*/  DFMA R12, -R8, 0.25, R12 ;  /* 0x3fd00000080c782b */ /* 0x000fca000000010c */
[----:B------:R-:W-:Y:S01]  /*1430*/  DFMA R18, R20, R18, UR14 ;  /* 0x0000000e14127e2b */ /* 0x000fe20008000012 */
[----:B------:R-:W-:Y:S01]  /*1440*/  UMOV UR14, 0x258a578b ;  /* 0x258a578b000e7882 */ /* 0x000fe20000000000 */
[----:B------:R-:W-:Y:S01]  /*1450*/  UMOV UR15, 0x3f3c71c7 ;  /* 0x3f3c71c7000f7882 */ /* 0x000fe20000000000 */
[----:B------:R-:W-:Y:S02]  /*1460*/  DMUL R12, R14, R12 ;  /* 0x0000000c0e0c7228 */ /* 0x000fe40000000000 */
[----:B------:R-:W-:-:S03]  /*1470*/  DMUL R14, R8, R8 ;  /* 0x00000008080e7228 */ /* 0x000fc60000000000 */
[----:B------:R-:W-:Y:S01]  /*1480*/  DFMA R18, R20, R18, UR14 ;  /* 0x0000000e14127e2b */ /* 0x000fe20008000012 */
[----:B------:R-:W-:Y:S01]  /*1490*/  UMOV UR14, 0x9242b910 ;  /* 0x9242b910000e7882 */ /* 0x000fe20000000000 */
[----:B------:R-:W-:-:S06]  /*14a0*/  UMOV UR15, 0x3f624924 ;  /* 0x3f624924000f7882 */ /* 0x000fcc0000000000 */
[----:B------:R-:W-:Y:S01]  /*14b0*/  DFMA R18, R20, R18, UR14 ;  /* 0x0000000e14127e2b */ /* 0x000fe20008000012 */
[----:B------:R-:W-:Y:S01]  /*14c0*/  UMOV UR14, 0x99999dfb ;  /* 0x99999dfb000e7882 */ /* 0x000fe20000000000 */
[----:B------:R-:W-:-:S06]  /*14d0*/  UMOV UR15, 0x3f899999 ;  /* 0x3f899999000f7882 */ /* 0x000fcc0000000000 */
[----:B------:R-:W-:Y:S01]  /*14e0*/  DFMA R18, R20, R18, UR14 ;  /* 0x0000000e14127e2b */ /* 0x000fe20008000012 */
[----:B------:R-:W-:Y:S01]  /*14f0*/  UMOV UR14, 0x55555555 ;  /* 0x55555555000e7882 */ /* 0x000fe20000000000 */
[----:B------:R-:W-:-:S06]  /*1500*/  UMOV UR15, 0x3fb55555 ;  /* 0x3fb55555000f7882 */ /* 0x000fcc0000000000 */
[----:B------:R-:W-:-:S08]  /*1510*/  DFMA R10, R20, R18, UR14 ;  /* 0x0000000e140a7e2b */ /* 0x000fd00008000012 */
[----:B------:R-:W-:Y:S01]  /*1520*/  DADD R16, -R10, UR14 ;  /* 0x0000000e0a107e29 */ /* 0x000fe20008000100 */
[----:B------:R-:W-:Y:S01]  /*1530*/  UMOV UR14, 0xb9e7b0 ;  /* 0x00b9e7b0000e7882 */ /* 0x000fe20000000000 */
[----:B------:R-:W-:-:S06]  /*1540*/  UMOV UR15, 0x3c46a4cb ;  /* 0x3c46a4cb000f7882 */ /* 0x000fcc0000000000 */
[----:B------:R-:W-:Y:S02]  /*1550*/  DFMA R16, R20, R18, R16 ;  /* 0x000000121410722b */ /* 0x000fe40000000010 */
[----:B------:R-:W-:Y:S01]  /*1560*/  DFMA R20, R8, R8, -R14 ;  /* 0x000000080814722b */ /* 0x000fe2000000080e */
[----:B------:R-:W-:Y:S01]  /*1570*/  VIADD R19, R13, 0x100000 ;  /* 0x001000000d137836 */ /* 0x000fe20000000000 */
[----:B------:R-:W-:-:S04]  /*1580*/  MOV R18, R12 ;  /* 0x0000000c00127202 */ /* 0x000fc80000000f00 */
[----:B------:R-:W-:Y:S01]  /*1590*/  DADD R16, R16, -UR14 ;  /* 0x8000000e10107e29 */ /* 0x000fe20008000000 */
[----:B------:R-:W-:Y:S01]  /*15a0*/  UMOV UR14, 0x0 ;  /* 0x00000000000e7882 */ /* 0x000fe20000000000 */
[C---:B------:R-:W-:Y:S01]  /*15b0*/  DFMA R18, R8.reuse, R18, R20 ;  /* 0x000000120812722b */ /* 0x040fe20000000014 */
[----:B------:R-:W-:Y:S01]  /*15c0*/  UMOV UR15, 0x40080000 ;  /* 0x40080000000f7882 */ /* 0x000fe20000000000 */
[----:B------:R-:W-:-:S08]  /*15d0*/  DMUL R20, R8, R14 ;  /* 0x0000000e08147228 */ /* 0x000fd00000000000 */
[----:B------:R-:W-:-:S08]  /*15e0*/  DFMA R22, R8, R14, -R20 ;  /* 0x0000000e0816722b */ /* 0x000fd00000000814 */
[----:B------:R-:W-:Y:S02]  /*15f0*/  DFMA R22, R12, R14, R22 ;  /* 0x0000000e0c16722b */ /* 0x000fe40000000016 */
[----:B------:R-:W-:-:S06]  /*1600*/  DADD R14, R10, R16 ;  /* 0x000000000a0e7229 */ /* 0x000fcc0000000010 */
[----:B------:R-:W-:Y:S02]  /*1610*/  DFMA R18, R8, R18, R22 ;  /* 0x000000120812722b */ /* 0x000fe40000000016 */
[----:B------:R-:W-:-:S08]  /*1620*/  DADD R22, R10, -R14 ;  /* 0x000000000a167229 */ /* 0x000fd0000000080e */
[----:B------:R-:W-:Y:S02]  /*1630*/  DADD R22, R16, R22 ;  /* 0x0000000010167229 */ /* 0x000fe40000000016 */
[----:B------:R-:W-:-:S08]  /*1640*/  DMUL R16, R14, R20 ;  /* 0x000000140e107228 */ /* 0x000fd00000000000 */
[----:B------:R-:W-:-:S08]  /*1650*/  DFMA R10, R14, R20, -R16 ;  /* 0x000000140e0a722b */ /* 0x000fd00000000810 */
[----:B------:R-:W-:-:S08]  /*1660*/  DFMA R10, R14, R18, R10 ;  /* 0x000000120e0a722b */ /* 0x000fd0000000000a */
[----:B------:R-:W-:-:S08]  /*1670*/  DFMA R22, R22, R20, R10 ;  /* 0x000000141616722b */ /* 0x000fd0000000000a */
[----:B------:R-:W-:-:S08]  /*1680*/  DADD R14, R16, R22 ;  /* 0x00000000100e7229 */ /* 0x000fd00000000016 */
[--C-:B------:R-:W-:Y:S02]  /*1690*/  DADD R10, R8, R14.reuse ;  /* 0x00000000080a7229 */ /* 0x100fe4000000000e */
[----:B------:R-:W-:-:S06]  /*16a0*/  DADD R16, R16, -R14 ;  /* 0x0000000010107229 */ /* 0x000fcc000000080e */
[----:B------:R-:W-:Y:S02]  /*16b0*/  DADD R8, R8, -R10 ;  /* 0x0000000008087229 */ /* 0x000fe4000000080a */
[----:B------:R-:W-:-:S06]  /*16c0*/  DADD R16, R22, R16 ;  /* 0x0000000016107229 */ /* 0x000fcc0000000010 */
[----:B------:R-:W-:Y:S01]  /*16d0*/  DADD R8, R14, R8 ;  /* 0x000000000e087229 */ /* 0x000fe20000000008 */
[----:B------:R-:W-:Y:S02]  /*16e0*/  IMAD.MOV.U32 R14, RZ, RZ, -0x105c611 ;  /* 0xfefa39efff0e7424 */ /* 0x000fe400078e00ff */
[----:B------:R-:W-:-:S05]  /*16f0*/  IMAD.MOV.U32 R15, RZ, RZ, 0x3fe62e42 ;  /* 0x3fe62e42ff0f7424 */ /* 0x000fca00078e00ff */
[----:B------:R-:W-:-:S08]  /*1700*/  DADD R16, R16, R8 ;  /* 0x0000000010107229 */ /* 0x000fd00000000008 */
[----:B------:R-:W-:Y:S01]  /*1710*/  DADD R16, R12, R16 ;  /* 0x000000000c107229 */ /* 0x000fe20000000010 */
[----:B------:R-:W-:Y:S01]  /*1720*/  MOV R12, 0xfefa39ef ;  /* 0xfefa39ef000c7802 */ /* 0x000fe20000000f00 */
[----:B------:R-:W-:-:S06]  /*1730*/  IMAD.MOV.U32 R13, RZ, RZ, 0x3fe62e42 ;  /* 0x3fe62e42ff0d7424 */ /* 0x000fcc00078e00ff */
[----:B------:R-:W-:-:S08]  /*1740*/  DADD R8, R10, R16 ;  /* 0x000000000a087229 */ /* 0x000fd00000000010 */
[--C-:B------:R-:W-:Y:S02]  /*1750*/  DFMA R14, R14, UR14, R8.reuse ;  /* 0x0000000e0e0e7c2b */ /* 0x100fe40008000008 */
[----:B------:R-:W-:-:S06]  /*1760*/  DADD R18, R10, -R8 ;  /* 0x000000000a127229 */ /* 0x000fcc0000000808 */
[----:B------:R-:W-:Y:S02]  /*1770*/  DFMA R10, -R12, 3, R14 ;  /* 0x400800000c0a782b */ /* 0x000fe4000000010e */
[----:B------:R-:W-:-:S06]  /*1780*/  DADD R18, R16, R18 ;  /* 0x0000000010127229 */ /* 0x000fcc0000000012 */
[----:B------:R-:W-:Y:S01]  /*1790*/  DADD R10, -R8, R10 ;  /* 0x00000000080a7229 */ /* 0x000fe2000000010a */
[C---:B------:R-:W-:Y:S01]  /*17a0*/  IMAD.SHL.U32 R8, R0.reuse, 0x2, RZ ;  /* 0x0000000200087824 */ /* 0x040fe200078e00ff */
[----:B------:R-:W-:-:S04]  /*17b0*/  LOP3.LUT R9, R0, 0xff0fffff, RZ, 0xc0, !PT ;  /* 0xff0fffff00097812 */ /* 0x000fc800078ec0ff */
[----:B------:R-:W-:Y:S02]  /*17c0*/  ISETP.GT.U32.AND P0, PT, R8, -0x2000001, PT ;  /* 0xfdffffff0800780c */ /* 0x000fe40003f04070 */
[----:B------:R-:W-:Y:S01]  /*17d0*/  DADD R18, R18, -R10 ;  /* 0x0000000012127229 */ /* 0x000fe2000000080a */
[----:B------:R-:W-:Y:S01]  /*17e0*/  IMAD.MOV.U32 R8, RZ, RZ, R2 ;  /* 0x000000ffff087224 */ /* 0x000fe200078e0002 */
[----:B------:R-:W-:Y:S01]  /*17f0*/  MOV R11, 0x3c7abc9e ;  /* 0x3c7abc9e000b7802 */ /* 0x000fe20000000f00 */
[----:B------:R-:W-:Y:S01]  /*1800*/  IMAD.MOV.U32 R10, RZ, RZ, 0x3b39803f ;  /* 0x3b39803fff0a7424 */ /* 0x000fe200078e00ff */
[----:B------:R-:W-:-:S05]  /*1810*/  SEL R9, R9, R0, P0 ;  /* 0x0000000009097207 */ /* 0x000fca0000000000 */
[----:B------:R-:W-:Y:S01]  /*1820*/  DFMA R10, R10, UR14, R18 ;  /* 0x0000000e0a0a7c2b */ /* 0x000fe20008000012 */
[----:B------:R-:W-:Y:S01]  /*1830*/  UMOV UR14, 0x3b39803f ;  /* 0x3b39803f000e7882 */ /* 0x000fe20000000000 */
[----:B------:R-:W-:-:S06]  /*1840*/  UMOV UR15, 0x3c7abc9e ;  /* 0x3c7abc9e000f7882 */ /* 0x000fcc0000000000 */
[----:B------:R-:W-:-:S08]  /*1850*/  DADD R16, R14, R10 ;  /* 0x000000000e107229 */ /* 0x000fd0000000000a */
[----:B------:R-:W-:Y:S02]  /*1860*/  DADD R14, R14, -R16 ;  /* 0x000000000e0e7229 */ /* 0x000fe40000000810 */
[----:B------:R-:W-:-:S06]  /*1870*/  DMUL R18, R16, R8 ;  /* 0x0000000810127228 */ /* 0x000fcc0000000000 */
[----:B------:R-:W-:Y:S02]  /*1880*/  DADD R14, R10, R14 ;  /* 0x000000000a0e7229 */ /* 0x000fe4000000000e */
[----:B------:R-:W-:Y:S01]  /*1890*/  DFMA R16, R16, R8, -R18 ;  /* 0x000000081010722b */ /* 0x000fe20000000812 */
[----:B------:R-:W-:Y:S01]  /*18a0*/  MOV R10, 0x652b82fe ;  /* 0x652b82fe000a7802 */ /* 0x000fe20000000f00 */
[----:B------:R-:W-:-:S06]  /*18b0*/  IMAD.MOV.U32 R11, RZ, RZ, 0x3ff71547 ;  /* 0x3ff71547ff0b7424 */ /* 0x000fcc00078e00ff */
[----:B------:R-:W-:-:S08]  /*18c0*/  DFMA R16, R14, R8, R16 ;  /* 0x000000080e10722b */ /* 0x000fd00000000010 */
[----:B------:R-:W-:-:S08]  /*18d0*/  DADD R14, R18, R16 ;  /* 0x00000000120e7229 */ /* 0x000fd00000000010 */
[----:B------:R-:W-:Y:S02]  /*18e0*/  DFMA R10, R14, R10, 6.75539944105574400000e+15 ;  /* 0x433800000e0a742b */ /* 0x000fe4000000000a */
[----:B------:R-:W-:-:S06]  /*18f0*/  FSETP.GEU.AND P0, PT, |R15|, 4.1917929649353027344, PT ;  /* 0x4086232b0f00780b */ /* 0x000fcc0003f0e200 */
[----:B------:R-:W-:-:S08]  /*1900*/  DADD R8, R10, -6.75539944105574400000e+15 ;  /* 0xc33800000a087429 */ /* 0x000fd00000000000 */
[----:B------:R-:W-:-:S08]  /*1910*/  DFMA R12, R8, -R12, R14 ;  /* 0x8000000c080c722b */ /* 0x000fd0000000000e */
[----:B------:R-:W-:Y:S01]  /*1920*/  DFMA R12, R8, -UR14, R12 ;  /* 0x8000000e080c7c2b */ /* 0x000fe2000800000c */
[----:B------:R-:W-:Y:S01]  /*1930*/  UMOV UR14, 0x69ce2bdf ;  /* 0x69ce2bdf000e7882 */ /* 0x000fe20000000000 */
[----:B------:R-:W-:Y:S01]  /*1940*/  IMAD.MOV.U32 R8, RZ, RZ, -0x35dec16 ;  /* 0xfca213eaff087424 */ /* 0x000fe200078e00ff */
[----:B------:R-:W-:Y:S01]  /*1950*/  MOV R9, 0x3e928af3 ;  /* 0x3e928af300097802 */ /* 0x000fe20000000f00 */
[----:B------:R-:W-:-:S05]  /*1960*/  UMOV UR15, 0x3e5ade15 ;  /* 0x3e5ade15000f7882 */ /* 0x000fca0000000000 */
[----:B------:R-:W-:Y:S01]  /*1970*/  DFMA R8, R12, UR14, R8 ;  /* 0x0000000e0c087c2b */ /* 0x000fe20008000008 */
        /* <DEDUP_REMOVED lines=24> */
[----:B------:R-:W-:-:S08]  /*1b00*/  DFMA R8, R12, R8, 1 ;  /* 0x3ff000000c08742b */ /* 0x000fd00000000008 */
[----:B------:R-:W-:Y:S02]  /*1b10*/  DFMA R8, R12, R8, 1 ;  /* 0x3ff000000c08742b */ /* 0x000fe40000000008 */
[----:B------:R-:W-:-:S08]  /*1b20*/  DADD R12, R18, -R14 ;  /* 0x00000000120c7229 */ /* 0x000fd0000000080e */
[----:B------:R-:W-:Y:S01]  /*1b30*/  DADD R12, R16, R12 ;  /* 0x00000000100c7229 */ /* 0x000fe2000000000c */
[----:B------:R-:W-:Y:S02]  /*1b40*/  IMAD R17, R10, 0x100000, R9 ;  /* 0x001000000a117824 */ /* 0x000fe400078e0209 */
[----:B------:R-:W-:Y:S01]  /*1b50*/  IMAD.MOV.U32 R16, RZ, RZ, R8 ;  /* 0x000000ffff107224 */ /* 0x000fe200078e0008 */
[----:B------:R-:W-:Y:S07]  /*1b60*/  @!P0 BRA `(.L_x_13) ;  /* 0x0000000000348947 */ /* 0x000fee0003800000 */
[----:B------:R-:W-:Y:S01]  /*1b70*/  FSETP.GEU.AND P1, PT, |R15|, 4.2275390625, PT ;  /* 0x408748000f00780b */ /* 0x000fe20003f2e200 */
[C---:B------:R-:W-:Y:S02]  /*1b80*/  DADD R16, R14.reuse, +INF ;  /* 0x7ff000000e107429 */ /* 0x040fe40000000000 */
[----:B------:R-:W-:-:S08]  /*1b90*/  DSETP.GEU.AND P0, PT, R14, RZ, PT ;  /* 0x000000ff0e00722a */ /* 0x000fd00003f0e000 */
[----:B------:R-:W-:Y:S02]  /*1ba0*/  FSEL R16, R16, RZ, P0 ;  /* 0x000000ff10107208 */ /* 0x000fe40000000000 */
[----:B------:R-:W-:Y:S01]  /*1bb0*/  FSEL R17, R17, RZ, P0 ;  /* 0x000000ff11117208 */ /* 0x000fe20000000000 */
[----:B------:R-:W-:Y:S06]  /*1bc0*/  @P1 BRA `(.L_x_13) ;  /* 0x00000000001c1947 */ /* 0x000fec0003800000 */
[----:B------:R-:W-:Y:S01]  /*1bd0*/  LEA.HI R2, R10, R10, RZ, 0x1 ;  /* 0x0000000a0a027211 */ /* 0x000fe200078f08ff */
[----:B------:R-:W-:-:S03]  /*1be0*/  IMAD.MOV.U32 R16, RZ, RZ, RZ ;  /* 0x000000ffff107224 */ /* 0x000fc600078e00ff */
[----:B------:R-:W-:-:S04]  /*1bf0*/  SHF.R.S32.HI R2, RZ, 0x1, R2 ;  /* 0x00000001ff027819 */ /* 0x000fc80000011402 */
[----:B------:R-:W-:Y:S01]  /*1c00*/  IADD3 R0, PT, PT, R10, -R2, RZ ;  /* 0x800000020a007210 */ /* 0x000fe20007ffe0ff */
[----:B------:R-:W-:-:S03]  /*1c10*/  IMAD R9, R2, 0x100000, R9 ;  /* 0x0010000002097824 */ /* 0x000fc600078e0209 */
[----:B------:R-:W-:-:S06]  /*1c20*/  LEA R17, R0, 0x3ff00000, 0x14 ;  /* 0x3ff0000000117811 */ /* 0x000fcc00078ea0ff */
[----:B------:R-:W-:-:S11]  /*1c30*/  DMUL R16, R8, R16 ;  /* 0x0000001008107228 */ /* 0x000fd60000000000 */
.L_x_13:
[----:B------:R-:W-:Y:S01]  /*1c40*/  DFMA R12, R12, R16, R16 ;  /* 0x000000100c0c722b */ /* 0x000fe20000000010 */
[----:B------:R-:W-:Y:S01]  /*1c50*/  MOV R8, R5 ;  /* 0x0000000500087202 */ /* 0x000fe20000000f00 */
[----:B------:R-:W-:Y:S01]  /*1c60*/  DSETP.NEU.AND P0, PT, |R16|, +INF , PT ;  /* 0x7ff000001000742a */ /* 0x000fe20003f0d200 */
[----:B------:R-:W-:-:S07]  /*1c70*/  IMAD.MOV.U32 R9, RZ, RZ, 0x0 ;  /* 0x00000000ff097424 */ /* 0x000fce00078e00ff */
[----:B------:R-:W-:Y:S02]  /*1c80*/  FSEL R2, R16, R12, !P0 ;  /* 0x0000000c10027208 */ /* 0x000fe40004000000 */
[----:B------:R-:W-:Y:S01]  /*1c90*/  FSEL R0, R17, R13, !P0 ;  /* 0x0000000d11007208 */ /* 0x000fe20004000000 */
[----:B------:R-:W-:Y:S06]  /*1ca0*/  RET.REL.NODEC R8 `(_Z11nqueen_cudaPiS_S_iii) ;  /* 0xffffffe008d47950 */ /* 0x000fec0003c3ffff */
.L_x_14:
[----:B------:R-:W-:-:S00]  /*1cb0*/  BRA `(.L_x_14) ;  /* 0xfffffffc00fc7947 */ /* 0x000fc0000383ffff */
[----:B------:R-:W-:-:S00]  /*1cc0*/  NOP ;  /* 0x0000000000007918 */ /* 0x000fc00000000000 */
        /* <DEDUP_REMOVED lines=11> */
.L_x_24:


//--------------------- .text._Z16sgpu_cuda_kerneliiPjS_S_S_i --------------------------
	.section	.text._Z16sgpu_cuda_kerneliiPjS_S_S_i,"ax",@progbits
	.align	128
        .global         _Z16sgpu_cuda_kerneliiPjS_S_S_i
        .type           _Z16sgpu_cuda_kerneliiPjS_S_S_i,@function
        .size           _Z16sgpu_cuda_kerneliiPjS_S_S_i,(.L_x_26 - _Z16sgpu_cuda_kerneliiPjS_S_S_i)
        .other          _Z16sgpu_cuda_kerneliiPjS_S_S_i,@"STO_CUDA_ENTRY STV_DEFAULT"
_Z16sgpu_cuda_kerneliiPjS_S_S_i:
.text._Z16sgpu_cuda_kerneliiPjS_S_S_i:
[----:B------:R-:W-:Y:S01]  /*0000*/  LDC R1, c[0x0][0x37c] ;  /* 0x0000df00ff017b82 */ /* 0x000fe20000000800 */
[----:B------:R-:W0:Y:S01]  /*0010*/  S2R R3, SR_TID.X ;  /* 0x0000000000037919 */ /* 0x000e220000002100 */
[----:B------:R-:W0:Y:S01]  /*0020*/  LDCU UR5, c[0x0][0x360] ;  /* 0x00006c00ff0577ac */ /* 0x000e220008000800 */
[----:B------:R-:W-:Y:S01]  /*0030*/  MOV R4, 0x400 ;  /* 0x0000040000047802 */ /* 0x000fe20000000f00 */
[----:B------:R-:W-:Y:S01]  /*0040*/  BSSY.RECONVERGENT B0, `(.L_x_15) ;  /* 0x0000058000007945 */ /* 0x000fe20003800200 */
[----:B------:R-:W0:Y:S01]  /*0050*/  S2R R0, SR_CTAID.X ;  /* 0x0000000000007919 */ /* 0x000e220000002500 */
[----:B------:R-:W1:Y:S02]  /*0060*/  LDCU UR8, c[0x0][0x3a8] ;  /* 0x00007500ff0877ac */ /* 0x000e640008000800 */
[----:B------:R-:W-:Y:S01]  /*0070*/  VIADD R2, R4, 0x3c00 ;  /* 0x00003c0004027836 */ /* 0x000fe20000000000 */
[----:B------:R-:W2:Y:S01]  /*0080*/  S2R R17, SR_CgaCtaId ;  /* 0x0000000000117919 */ /* 0x000ea20000008800 */
[----:B------:R-:W3:Y:S01]  /*0090*/  LDCU UR4, c[0x0][0x380] ;  /* 0x00007000ff0477ac */ /* 0x000ee20008000800 */
[----:B------:R-:W4:Y:S01]  /*00a0*/  LDCU.64 UR6, c[0x0][0x358] ;  /* 0x00006b00ff0677ac */ /* 0x000f220008000a00 */
[----:B------:R-:W0:Y:S02]  /*00b0*/  LDCU UR9, c[0x0][0x384] ;  /* 0x00007080ff0977ac */ /* 0x000e240008000800 */
[----:B0-----:R-:W-:Y:S01]  /*00c0*/  IMAD R5, R0, UR5, R3 ;  /* 0x0000000500057c24 */ /* 0x001fe2000f8e0203 */
[----:B------:R-:W-:-:S02]  /*00d0*/  UMOV UR5, 0xffffffff ;  /* 0xffffffff00057882 */ /* 0x000fc40000000000 */
[----:B---3--:R-:W-:Y:S01]  /*00e0*/  USHF.L.U32 UR4, UR5, UR4, URZ ;  /* 0x0000000405047299 */ /* 0x008fe200080006ff */
[----:B--2---:R-:W-:Y:S02]  /*00f0*/  LEA R2, R17, R2, 0x18 ;  /* 0x0000000211027211 */ /* 0x004fe400078ec0ff */
[----:B-1----:R-:W-:-:S03]  /*0100*/  ISETP.GE.AND P0, PT, R5, UR8, PT ;  /* 0x0000000805007c0c */ /* 0x002fc6000bf06270 */
[----:B------:R-:W-:-:S10]  /*0110*/  IMAD R2, R3, 0x4, R2 ;  /* 0x0000000403027824 */ /* 0x000fd400078e0202 */
[----:B----4-:R-:W-:Y:S05]  /*0120*/  @P0 BRA `(.L_x_16) ;  /* 0x0000000400200947 */ /* 0x010fea0003800000 */
[----:B------:R-:W0:Y:S08]  /*0130*/  LDC.64 R8, c[0x0][0x390] ;  /* 0x0000e400ff087b82 */ /* 0x000e300000000a00 */
[----:B------:R-:W1:Y:S08]  /*0140*/  LDC.64 R10, c[0x0][0x398] ;  /* 0x0000e600ff0a7b82 */ /* 0x000e700000000a00 */
[----:B------:R-:W2:Y:S01]  /*0150*/  LDC.64 R6, c[0x0][0x388] ;  /* 0x0000e200ff067b82 */ /* 0x000ea20000000a00 */
[----:B0-----:R-:W-:-:S06]  /*0160*/  IMAD.WIDE R8, R5, 0x4, R8 ;  /* 0x0000000405087825 */ /* 0x001fcc00078e0208 */
[----:B------:R-:W3:Y:S01]  /*0170*/  LDG.E R8, desc[UR6][R8.64] ;  /* 0x0000000608087981 */ /* 0x000ee2000c1e1900 */
[----:B-1----:R-:W-:-:S06]  /*0180*/  IMAD.WIDE R10, R5, 0x4, R10 ;  /* 0x00000004050a7825 */ /* 0x002fcc00078e020a */
[----:B------:R-:W3:Y:S01]  /*0190*/  LDG.E R11, desc[UR6][R10.64] ;  /* 0x000000060a0b7981 */ /* 0x000ee2000c1e1900 */
[----:B--2---:R-:W-:-:S05]  /*01a0*/  IMAD.WIDE R6, R5, 0x4, R6 ;  /* 0x0000000405067825 */ /* 0x004fca00078e0206 */
[----:B------:R0:W3:Y:S01]  /*01b0*/  LDG.E R13, desc[UR6][R6.64] ;  /* 0x00000006060d7981 */ /* 0x0000e2000c1e1900 */
[C---:B------:R-:W-:Y:S02]  /*01c0*/  VIADD R5, R4.reuse, 0xf00 ;  /* 0x00000f0004057836 */ /* 0x040fe40000000000 */
[C---:B------:R-:W-:Y:S02]  /*01d0*/  VIADD R14, R4.reuse, 0x1e00 ;  /* 0x00001e00040e7836 */ /* 0x040fe40000000000 */
[----:B------:R-:W-:Y:S01]  /*01e0*/  VIADD R15, R4, 0x2d00 ;  /* 0x00002d00040f7836 */ /* 0x000fe20000000000 */
[C---:B------:R-:W-:Y:S02]  /*01f0*/  LEA R4, R17.reuse, R4, 0x18 ;  /* 0x0000000411047211 */ /* 0x040fe400078ec0ff */
[C---:B------:R-:W-:Y:S02]  /*0200*/  LEA R12, R17.reuse, R5, 0x18 ;  /* 0x00000005110c7211 */ /* 0x040fe400078ec0ff */
[----:B------:R-:W-:-:S02]  /*0210*/  LEA R14, R17, R14, 0x18 ;  /* 0x0000000e110e7211 */ /* 0x000fc400078ec0ff */
[----:B------:R-:W-:Y:S01]  /*0220*/  LEA R16, R17, R15, 0x18 ;  /* 0x0000000f11107211 */ /* 0x000fe200078ec0ff */
[C---:B------:R-:W-:Y:S02]  /*0230*/  IMAD R4, R3.reuse, 0x28, R4 ;  /* 0x0000002803047824 */ /* 0x040fe400078e0204 */
[C---:B------:R-:W-:Y:S02]  /*0240*/  IMAD R5, R3.reuse, 0x28, R12 ;  /* 0x0000002803057824 */ /* 0x040fe400078e020c */
[C---:B0-----:R-:W-:Y:S02]  /*0250*/  IMAD R6, R3.reuse, 0x28, R14 ;  /* 0x0000002803067824 */ /* 0x041fe400078e020e */
[----:B------:R-:W-:Y:S02]  /*0260*/  IMAD R7, R3, 0x28, R16 ;  /* 0x0000002803077824 */ /* 0x000fe400078e0210 */
[----:B------:R-:W-:Y:S01]  /*0270*/  HFMA2 R12, -RZ, RZ, 0, 0 ;  /* 0x00000000ff0c7431 */ /* 0x000fe200000001ff */
[----:B------:R-:W-:Y:S01]  /*0280*/  BSSY.RECONVERGENT B1, `(.L_x_17) ;  /* 0x0000030000017945 */ /* 0x000fe20003800200 */
[----:B------:R-:W-:Y:S01]  /*0290*/  IMAD.MOV.U32 R9, RZ, RZ, RZ ;  /* 0x000000ffff097224 */ /* 0x000fe200078e00ff */
[----:B---3--:R-:W-:Y:S01]  /*02a0*/  LOP3.LUT R10, R11, R8, R13, 0xfe, !PT ;  /* 0x000000080b0a7212 */ /* 0x008fe200078efe0d */
[----:B------:R0:W-:Y:S04]  /*02b0*/  STS [R4], R13 ;  /* 0x0000000d04007388 */ /* 0x0001e80000000800 */
[----:B------:R0:W-:Y:S04]  /*02c0*/  STS [R5], R8 ;  /* 0x0000000805007388 */ /* 0x0001e80000000800 */
[----:B------:R0:W-:Y:S04]  /*02d0*/  STS [R6], R11 ;  /* 0x0000000b06007388 */ /* 0x0001e80000000800 */
[----:B------:R0:W-:Y:S02]  /*02e0*/  STS [R7], R10 ;  /* 0x0000000a07007388 */ /* 0x0001e40000000800 */
.L_x_21:
[----:B0-----:R-:W-:Y:S01]  /*02f0*/  IMAD R17, R12, 0x4, R7 ;  /* 0x000000040c117824 */ /* 0x001fe200078e0207 */
[----:B------:R-:W-:Y:S01]  /*0300*/  BSSY.RECONVERGENT B2, `(.L_x_18) ;  /* 0x0000025000027945 */ /* 0x000fe20003800200 */
[----:B------:R-:W-:-:S03]  /*0310*/  IMAD.MOV.U32 R15, RZ, RZ, R12 ;  /* 0x000000ffff0f7224 */ /* 0x000fc600078e000c */
[----:B0-----:R-:W0:Y:S02]  /*0320*/  LDS R11, [R17] ;  /* 0x00000000110b7984 */ /* 0x001e240000000800 */
[----:B0-----:R-:W-:-:S04]  /*0330*/  LOP3.LUT R8, R11, UR4, RZ, 0xfc, !PT ;  /* 0x000000040b087c12 */ /* 0x001fc8000f8efcff */
[----:B------:R-:W-:-:S13]  /*0340*/  ISETP.NE.AND P0, PT, R8, -0x1, PT ;  /* 0xffffffff0800780c */ /* 0x000fda0003f05270 */
[----:B------:R-:W-:Y:S01]  /*0350*/  @!P0 VIADD R12, R12, 0xffffffff ;  /* 0xffffffff0c0c8836 */ /* 0x000fe20000000000 */
[----:B------:R-:W-:Y:S06]  /*0360*/  @!P0 BRA `(.L_x_19) ;  /* 0x0000000000788947 */ /* 0x000fec0003800000 */
[----:B------:R-:W-:-:S04]  /*0370*/  IADD3 R8, PT, PT, R11, 0x1, RZ ;  /* 0x000000010b087810 */ /* 0x000fc80007ffe0ff */
[CC--:B------:R-:W-:Y:S02]  /*0380*/  LOP3.LUT R10, R8.reuse, R11.reuse, RZ, 0xfc, !PT ;  /* 0x0000000b080a7212 */ /* 0x0c0fe400078efcff */
[----:B------:R-:W-:-:S03]  /*0390*/  LOP3.LUT R19, R8, R11, RZ, 0x30, !PT ;  /* 0x0000000b08137212 */ /* 0x000fc600078e30ff */
[----:B------:R0:W-:Y:S01]  /*03a0*/  STS [R17], R10 ;  /* 0x0000000a11007388 */ /* 0x0001e20000000800 */
[----:B------:R-:W-:-:S13]  /*03b0*/  LOP3.LUT P0, RZ, R19, UR4, RZ, 0x30, !PT ;  /* 0x0000000413ff7c12 */ /* 0x000fda000f8030ff */
[----:B0-----:R-:W-:Y:S05]  /*03c0*/  @!P0 BRA `(.L_x_20) ;  /* 0x00000000005c8947 */ /* 0x001fea0003800000 */
[----:B------:R-:W-:-:S05]  /*03d0*/  VIADD R18, R15, 0x1 ;  /* 0x000000010f127836 */ /* 0x000fca0000000000 */
[----:B------:R-:W-:-:S13]  /*03e0*/  ISETP.NE.AND P0, PT, R18, UR9, PT ;  /* 0x0000000912007c0c */ /* 0x000fda000bf05270 */
[----:B------:R-:W-:Y:S02]  /*03f0*/  @!P0 VIADD R9, R9, 0x1 ;  /* 0x0000000109098836 */ /* 0x000fe40000000000 */
[----:B------:R-:W-:Y:S01]  /*0400*/  @!P0 VIADD R12, R15, 0xffffffff ;  /* 0xffffffff0f0c8836 */ /* 0x000fe20000000000 */
[----:B------:R-:W-:Y:S06]  /*0410*/  @!P0 BRA `(.L_x_19) ;  /* 0x00000000004c8947 */ /* 0x000fec0003800000 */
[C---:B------:R-:W-:Y:S02]  /*0420*/  IMAD R8, R15.reuse, 0x4, R4 ;  /* 0x000000040f087824 */ /* 0x040fe400078e0204 */
[----:B------:R-:W-:-:S03]  /*0430*/  IMAD R14, R15, 0x4, R6 ;  /* 0x000000040f0e7824 */ /* 0x000fc600078e0206 */
[----:B------:R-:W0:Y:S02]  /*0440*/  LDS R10, [R8] ;  /* 0x00000000080a7984 */ /* 0x000e240000000800 */
[----:B0-----:R-:W-:Y:S02]  /*0450*/  LOP3.LUT R11, R10, R19, RZ, 0xfc, !PT ;  /* 0x000000130a0b7212 */ /* 0x001fe400078efcff */
[----:B------:R-:W-:-:S03]  /*0460*/  LEA R10, R15, R5, 0x2 ;  /* 0x000000050f0a7211 */ /* 0x000fc600078e10ff */
[----:B------:R-:W-:Y:S04]  /*0470*/  STS [R8+0x4], R11 ;  /* 0x0000040b08007388 */ /* 0x000fe80000000800 */
[----:B------:R-:W0:Y:S02]  /*0480*/  LDS R12, [R10] ;  /* 0x000000000a0c7984 */ /* 0x000e240000000800 */
[----:B0-----:R-:W-:-:S05]  /*0490*/  LOP3.LUT R12, R12, R19, RZ, 0xfc, !PT ;  /* 0x000000130c0c7212 */ /* 0x001fca00078efcff */
[----:B------:R-:W-:-:S05]  /*04a0*/  IMAD.SHL.U32 R13, R12, 0x2, RZ ;  /* 0x000000020c0d7824 */ /* 0x000fca00078e00ff */
[----:B------:R-:W-:Y:S04]  /*04b0*/  STS [R10+0x4], R13 ;  /* 0x0000040d0a007388 */ /* 0x000fe80000000800 */
[----:B------:R-:W0:Y:S02]  /*04c0*/  LDS R12, [R14] ;  /* 0x000000000e0c7984 */ /* 0x000e240000000800 */
[----:B0-----:R-:W-:-:S04]  /*04d0*/  LOP3.LUT R12, R12, R19, RZ, 0xfc, !PT ;  /* 0x000000130c0c7212 */ /* 0x001fc800078efcff */
[----:B------:R-:W-:Y:S01]  /*04e0*/  SHF.R.U32.HI R16, RZ, 0x1, R12 ;  /* 0x00000001ff107819 */ /* 0x000fe2000001160c */
[----:B------:R-:W-:-:S03]  /*04f0*/  IMAD.MOV.U32 R12, RZ, RZ, R18 ;  /* 0x000000ffff0c7224 */ /* 0x000fc600078e0012 */
[----:B------:R-:W-:Y:S01]  /*0500*/  LOP3.LUT R15, R16, R11, R13, 0xfe, !PT ;  /* 0x0000000b100f7212 */ /* 0x000fe200078efe0d */
[----:B------:R0:W-:Y:S04]  /*0510*/  STS [R14+0x4], R16 ;  /* 0x000004100e007388 */ /* 0x0001e80000000800 */
[----:B------:R0:W-:Y:S01]  /*0520*/  STS [R17+0x4], R15 ;  /* 0x0000040f11007388 */ /* 0x0001e20000000800 */
[----:B------:R-:W-:Y:S05]  /*0530*/  BRA `(.L_x_19) ;  /* 0x0000000000047947 */ /* 0x000fea0003800000 */
.L_x_20:
[----:B------:R-:W-:-:S07]  /*0540*/  VIADD R12, R15, 0xffffffff ;  /* 0xffffffff0f0c7836 */ /* 0x000fce0000000000 */
.L_x_19:
[----:B------:R-:W-:Y:S05]  /*0550*/  BSYNC.RECONVERGENT B2 ;  /* 0x0000000000027941 */ /* 0x000fea0003800200 */
.L_x_18:
[----:B------:R-:W-:-:S13]  /*0560*/  ISETP.GT.AND P0, PT, R12, -0x1, PT ;  /* 0xffffffff0c00780c */ /* 0x000fda0003f04270 */
[----:B------:R-:W-:Y:S05]  /*0570*/  @P0 BRA `(.L_x_21) ;  /* 0xfffffffc005c0947 */ /* 0x000fea000383ffff */
[----:B------:R-:W-:Y:S05]  /*0580*/  BSYNC.RECONVERGENT B1 ;  /* 0x0000000000017941 */ /* 0x000fea0003800200 */
.L_x_17:
[----:B------:R1:W-:Y:S01]  /*0590*/  STS [R2], R9 ;  /* 0x0000000902007388 */ /* 0x0003e20000000800 */
[----:B------:R-:W-:Y:S05]  /*05a0*/  BRA `(.L_x_22) ;  /* 0x0000000000047947 */ /* 0x000fea0003800000 */
.L_x_16:
[----:B------:R0:W-:Y:S02]  /*05b0*/  STS [R2], RZ ;  /* 0x000000ff02007388 */ /* 0x0001e40000000800 */
.L_x_22:
[----:B------:R-:W-:Y:S05]  /*05c0*/  BSYNC.RECONVERGENT B0 ;  /* 0x0000000000007941 */ /* 0x000fea0003800200 */
.L_x_15:
[----:B------:R-:W-:Y:S01]  /*05d0*/  BAR.SYNC.DEFER_BLOCKING 0x0 ;  /* 0x0000000000007b1d */ /* 0x000fe20000010000 */
[C---:B------:R-:W-:Y:S02]  /*05e0*/  LOP3.LUT P0, RZ, R3.reuse, 0x3e0, RZ, 0xc0, !PT ;  /* 0x000003e003ff7812 */ /* 0x040fe4000780c0ff */
[C---:B------:R-:W-:Y:S02]  /*05f0*/  ISETP.GT.U32.AND P1, PT, R3.reuse, 0x1f, PT ;  /* 0x0000001f0300780c */ /* 0x040fe40003f24070 */
[----:B------:R-:W-:-:S13]  /*0600*/  ISETP.NE.AND P2, PT, R3, RZ, PT ;  /* 0x000000ff0300720c */ /* 0x000fda0003f45270 */
[----:B------:R-:W2:Y:S01]  /*0610*/  @!P2 S2R R6, SR_CgaCtaId ;  /* 0x000000000006a919 */ /* 0x000ea20000008800 */
[----:B------:R-:W-:Y:S04]  /*0620*/  @!P0 LDS R4, [R2+0x100] ;  /* 0x0001000002048984 */ /* 0x000fe80000000800 */
[----:B------:R-:W3:Y:S02]  /*0630*/  @!P0 LDS R5, [R2] ;  /* 0x0000000002058984 */ /* 0x000ee40000000800 */
[----:B---3--:R-:W-:-:S05]  /*0640*/  @!P0 IADD3 R5, PT, PT, R4, R5, RZ ;  /* 0x0000000504058210 */ /* 0x008fca0007ffe0ff */
[----:B------:R-:W-:Y:S01]  /*0650*/  @!P0 STS [R2], R5 ;  /* 0x0000000502008388 */ /* 0x000fe20000000800 */
[----:B------:R-:W-:Y:S01]  /*0660*/  BAR.SYNC.DEFER_BLOCKING 0x0 ;  /* 0x0000000000007b1d */ /* 0x000fe20000010000 */
[----:B------:R-:W-:-:S05]  /*0670*/  ISETP.GT.U32.AND P0, PT, R3, 0xf, PT ;  /* 0x0000000f0300780c */ /* 0x000fca0003f04070 */
[----:B------:R-:W-:Y:S04]  /*0680*/  @!P1 LDS R4, [R2+0x80] ;  /* 0x0000800002049984 */ /* 0x000fe80000000800 */
[----:B------:R-:W3:Y:S02]  /*0690*/  @!P1 LDS R7, [R2] ;  /* 0x0000000002079984 */ /* 0x000ee40000000800 */
[----:B---3--:R-:W-:-:S05]  /*06a0*/  @!P1 IMAD.IADD R7, R4, 0x1, R7 ;  /* 0x0000000104079824 */ /* 0x008fca00078e0207 */
[----:B------:R-:W-:Y:S01]  /*06b0*/  @!P1 STS [R2], R7 ;  /* 0x0000000702009388 */ /* 0x000fe20000000800 */
[----:B------:R-:W-:Y:S01]  /*06c0*/  BAR.SYNC.DEFER_BLOCKING 0x0 ;  /* 0x0000000000007b1d */ /* 0x000fe20000010000 */
[----:B------:R-:W-:-:S05]  /*06d0*/  ISETP.GT.U32.AND P1, PT, R3, 0x7, PT ;  /* 0x000000070300780c */ /* 0x000fca0003f24070 */
[----:B------:R-:W-:Y:S04]  /*06e0*/  @!P0 LDS R4, [R2+0x40] ;  /* 0x0000400002048984 */ /* 0x000fe80000000800 */
[----:B-1----:R-:W1:Y:S02]  /*06f0*/  @!P0 LDS R9, [R2] ;  /* 0x0000000002098984 */ /* 0x002e640000000800 */
[----:B-1----:R-:W-:-:S05]  /*0700*/  @!P0 IMAD.IADD R9, R4, 0x1, R9 ;  /* 0x0000000104098824 */ /* 0x002fca00078e0209 */
[----:B------:R-:W-:Y:S01]  /*0710*/  @!P0 STS [R2], R9 ;  /* 0x0000000902008388 */ /* 0x000fe20000000800 */
[----:B------:R-:W-:Y:S01]  /*0720*/  BAR.SYNC.DEFER_BLOCKING 0x0 ;  /* 0x0000000000007b1d */ /* 0x000fe20000010000 */
[----:B------:R-:W-:-:S05]  /*0730*/  ISETP.GT.U32.AND P0, PT, R3, 0x3, PT ;  /* 0x000000030300780c */ /* 0x000fca0003f04070 */
[----:B------:R-:W-:Y:S04]  /*0740*/  @!P1 LDS R4, [R2+0x20] ;  /* 0x0000200002049984 */ /* 0x000fe80000000800 */
[----:B------:R-:W1:Y:S02]  /*0750*/  @!P1 LDS R5, [R2] ;  /* 0x0000000002059984 */ /* 0x000e640000000800 */
[----:B-1----:R-:W-:-:S05]  /*0760*/  @!P1 IMAD.IADD R5, R4, 0x1, R5 ;  /* 0x0000000104059824 */ /* 0x002fca00078e0205 */
[----:B------:R1:W-:Y:S01]  /*0770*/  @!P1 STS [R2], R5 ;  /* 0x0000000502009388 */ /* 0x0003e20000000800 */
[----:B------:R-:W-:Y:S01]  /*0780*/  BAR.SYNC.DEFER_BLOCKING 0x0 ;  /* 0x0000000000007b1d */ /* 0x000fe20000010000 */
[----:B------:R-:W-:Y:S02]  /*0790*/  ISETP.GT.U32.AND P1, PT, R3, 0x1, PT ;  /* 0x000000010300780c */ /* 0x000fe40003f24070 */
[----:B-1----:R-:W-:-:S04]  /*07a0*/  @!P2 MOV R5, 0x400 ;  /* 0x000004000005a802 */ /* 0x002fc80000000f00 */
[----:B--2---:R-:W-:Y:S01]  /*07b0*/  @!P2 LEA R9, R6, R5, 0x18 ;  /* 0x000000050609a211 */ /* 0x004fe200078ec0ff */
[----:B------:R-:W-:Y:S04]  /*07c0*/  @!P0 LDS R4, [R2+0x10] ;  /* 0x0000100002048984 */ /* 0x000fe80000000800 */
[----:B------:R-:W1:Y:S02]  /*07d0*/  @!P0 LDS R7, [R2] ;  /* 0x0000000002078984 */ /* 0x000e640000000800 */
[----:B-1----:R-:W-:-:S05]  /*07e0*/  @!P0 IADD3 R7, PT, PT, R4, R7, RZ ;  /* 0x0000000704078210 */ /* 0x002fca0007ffe0ff */
[----:B------:R-:W-:Y:S01]  /*07f0*/  @!P0 STS [R2], R7 ;  /* 0x0000000702008388 */ /* 0x000fe20000000800 */
[----:B------:R-:W-:Y:S06]  /*0800*/  BAR.SYNC.DEFER_BLOCKING 0x0 ;  /* 0x0000000000007b1d */ /* 0x000fec0000010000 */
[----:B------:R-:W-:Y:S04]  /*0810*/  @!P1 LDS R3, [R2+0x8] ;  /* 0x0000080002039984 */ /* 0x000fe80000000800 */
[----:B------:R-:W1:Y:S02]  /*0820*/  @!P1 LDS R4, [R2] ;  /* 0x0000000002049984 */ /* 0x000e640000000800 */
[----:B-1----:R-:W-:-:S05]  /*0830*/  @!P1 IMAD.IADD R3, R3, 0x1, R4 ;  /* 0x0000000103039824 */ /* 0x002fca00078e0204 */
[----:B------:R-:W-:Y:S01]  /*0840*/  @!P1 STS [R2], R3 ;  /* 0x0000000302009388 */ /* 0x000fe20000000800 */
[----:B------:R-:W-:Y:S06]  /*0850*/  BAR.SYNC.DEFER_BLOCKING 0x0 ;  /* 0x0000000000007b1d */ /* 0x000fec0000010000 */
[----:B------:R-:W1:Y:S02]  /*0860*/  @!P2 LDS.64 R4, [R9+0x3c00] ;  /* 0x003c00000904a984 */ /* 0x000e640000000a00 */
[----:B-1----:R-:W-:-:S05]  /*0870*/  @!P2 IMAD.IADD R4, R5, 0x1, R4 ;  /* 0x000000010504a824 */ /* 0x002fca00078e0204 */
[----:B------:R1:W-:Y:S01]  /*0880*/  @!P2 STS [R9+0x3c00], R4 ;  /* 0x003c00040900a388 */ /* 0x0003e20000000800 */
[----:B------:R-:W-:Y:S06]  /*0890*/  BAR.SYNC.DEFER_BLOCKING 0x0 ;  /* 0x0000000000007b1d */ /* 0x000fec0000010000 */
[----:B------:R-:W-:Y:S05]  /*08a0*/  @P2 EXIT ;  /* 0x000000000000294d */ /* 0x000fea0003800000 */
[----:B------:R-:W2:Y:S01]  /*08b0*/  S2UR UR5, SR_CgaCtaId ;  /* 0x00000000000579c3 */ /* 0x000ea20000008800 */
[----:B------:R-:W-:-:S07]  /*08c0*/  UMOV UR4, 0x400 ;  /* 0x0000040000047882 */ /* 0x000fce0000000000 */
[----:B0-----:R-:W0:Y:S01]  /*08d0*/  LDC.64 R2, c[0x0][0x3a0] ;  /* 0x0000e800ff027b82 */ /* 0x001e220000000a00 */
[----:B--2---:R-:W-:Y:S01]  /*08e0*/  ULEA UR4, UR5, UR4, 0x18 ;  /* 0x0000000405047291 */ /* 0x004fe2000f8ec0ff */
[----:B0-----:R-:W-:-:S08]  /*08f0*/  IMAD.WIDE.U32 R2, R0, 0x4, R2 ;  /* 0x0000000400027825 */ /* 0x001fd000078e0002 */
[----:B------:R-:W0:Y:S04]  /*0900*/  LDS R5, [UR4+0x3c00] ;  /* 0x003c0004ff057984 */ /* 0x000e280008000800 */
[----:B0-----:R-:W-:Y:S01]  /*0910*/  STG.E desc[UR6][R2.64], R5 ;  /* 0x0000000502007986 */ /* 0x001fe2000c101906 */
[----:B------:R-:W-:Y:S05]  /*0920*/  EXIT ;  /* 0x000000000000794d */ /* 0x000fea0003800000 */
.L_x_23:
        /* <DEDUP_REMOVED lines=13> */
.L_x_26:


//--------------------- .nv.shared.reserved.0     --------------------------
	.section	.nv.shared.reserved.0,"aw",@nobits
	.weak		__nv_reservedSMEM_offset_0_alias
	.size		__nv_reservedSMEM_offset_0_alias, 0, 64
	.other		__nv_reservedSMEM_offset_0_alias,@"STO_CUDA_RESERVED_SHARED STV_DEFAULT"
__nv_reservedSMEM_offset_0_alias:
	.zero		0
	.zero		64


//--------------------- .nv.shared._Z16sgpu_cuda_kerneliiPjS_S_S_i --------------------------
	.section	.nv.shared._Z16sgpu_cuda_kerneliiPjS_S_S_i,"aw",@nobits
	.sectionflags	@""
	.align	4
.nv.shared._Z16sgpu_cuda_kerneliiPjS_S_S_i:
	.zero		16768


//--------------------- .nv.constant0._Z11nqueen_cudaPiS_S_iii --------------------------
	.section	.nv.constant0._Z11nqueen_cudaPiS_S_iii,"a",@progbits
	.sectionflags	@""
	.align	4
.nv.constant0._Z11nqueen_cudaPiS_S_iii:
	.zero		932


//--------------------- .nv.constant0._Z16sgpu_cuda_kerneliiPjS_S_S_i --------------------------
	.section	.nv.constant0._Z16sgpu_cuda_kerneliiPjS_S_S_i,"a",@progbits
	.sectionflags	@""
	.align	4
.nv.constant0._Z16sgpu_cuda_kerneliiPjS_S_S_i:
	.zero		940


//--------------------- SYMBOLS --------------------------

	.type		.nv.reservedSmem.offset0,@object
	.size		.nv.reservedSmem.offset0,0x4
	.type		.nv.reservedSmem.cap,@object
	.size		.nv.reservedSmem.cap,0x4
